	.target	sm_100a

	.elftype	@"ET_EXEC"


//--------------------- .note.nv.tkinfo           --------------------------
	.section	.note.nv.tkinfo,"",@"SHT_NOTE"
	.sectionflags	@"SHF_NOTE_NV_TKINFO"
	.tkinfo
        /*0018*/ 	.word	0x00000002
        /*0030*/ 	.string	""
        /*0030*/ 	.string	"ptxas"
        /*0030*/ 	.string	"Cuda compilation tools, release 13.0, V13.0.88"
        /*0030*/ 	.string	"Build cuda_13.0.r13.0/compiler.36424714_0"
        /*0030*/ 	.string	"-arch sm_100a -m 64 "



//--------------------- .note.nv.cuinfo           --------------------------
	.section	.note.nv.cuinfo,"",@"SHT_NOTE"
	.sectionflags	@"SHF_NOTE_NV_CUINFO"
        /*0018*/ 	.short	0x0002
        /*001a*/ 	.short	0x0064
        /*001c*/ 	.short	0x0082
	.zero		2


//--------------------- .nv.info                  --------------------------
	.section	.nv.info,"",@"SHT_CUDA_INFO"
	.align	4


	//----- nvinfo : EIATTR_REGCOUNT
	.align		4
        /*0000*/ 	.byte	0x04, 0x2f
        /*0002*/ 	.short	(.L_19 - .L_18)
	.align		4
.L_18:
        /*0004*/ 	.word	index@(_ZN7cutlass13device_kernelINS_4gemm6kernel13GemmUniversalIN4cute5tupleIJiiiiEEENS1_10collective13CollectiveMmaINS1_35MainloopSm100TmaUmmaWarpSpecializedILi5ELi2ELi4ENS5_IJNS4_1CILi1EEESB_SB_EEEEENS5_IJNSA_ILi128EEESE_NSA_ILi32EEEEEENS_10tfloat32_tENS5_IJlSB_lEEESH_SI_NS4_8TiledMMAINS4_8MMA_AtomIJNS4_17SM100_MMA_TF32_SSISH_SH_fLi128ELi128ELNS4_4UMMA5MajorE0ELSN_0ELNSM_7ScaleInE0ELSO_0EEEEEENS4_6LayoutISC_NS5_IJNSA_ILi0EEESS_SS_EEEEENS5_IJNS4_10UnderscoreESV_SV_EEEEENS4_13SM90_TMA_LOADENS4_14ComposedLayoutINS4_7SwizzleILi3ELi4ELi3EEENS4_18smem_ptr_flag_bitsILi32EEENSR_INS5_IJNSA_ILi8EEESF_EEENS5_IJSF_SB_EEEEEEEvNS4_8identityESY_S18_vS19_EENS_8epilogue10collective18CollectiveEpilogueINS1B_23Sm100TmaWarpSpecializedILi4ELi2ELi16ELb1ELb0EEEJSG_NS5_IJNSR_ISE_SB_EENSR_INSA_ILi16EEESB_EEEEESH_SI_SH_SI_NS1B_6fusion15FusionCallbacksIS1F_NS1K_17LinearCombinationISH_fSH_fLNS_15FloatRoundStyleE2EEESG_S1J_JEEENS4_5SM1004TMEM4LOAD26SM100_TMEM_LOAD_32dp32b16xESY_NSZ_INS10_ILi2ELi4ELi3EEES13_NSR_INS5_IJS14_S1H_EEENS5_IJS1H_SB_EEEEEEENS4_39AutoVectorizingCopyWithAssumedAlignmentILi128EEENS4_14SM90_TMA_STOREES1Y_S20_S20_EEEvvEEEEvNT_6ParamsE)
        /*0008*/ 	.word	0x00000060


	//----- nvinfo : EIATTR_FRAME_SIZE
	.align		4
.L_19:
        /*000c*/ 	.byte	0x04, 0x11
        /*000e*/ 	.short	(.L_21 - .L_20)
	.align		4
.L_20:
        /*0010*/ 	.word	index@($__internal_2_$__cuda_sm10x_tcgen05_guardrail_trap_unallocated_columns_being_dealloced)
        /*0014*/ 	.word	0x00000000


	//----- nvinfo : EIATTR_FRAME_SIZE
	.align		4
.L_21:
        /*0018*/ 	.byte	0x04, 0x11
        /*001a*/ 	.short	(.L_23 - .L_22)
	.align		4
.L_22:
        /*001c*/ 	.word	index@($__internal_1_$__cuda_sm10x_tcgen05_guardrail_trap_phase_invalid_during_alloc)
        /*0020*/ 	.word	0x00000000


	//----- nvinfo : EIATTR_FRAME_SIZE
	.align		4
.L_23:
        /*0024*/ 	.byte	0x04, 0x11
        /*0026*/ 	.short	(.L_25 - .L_24)
	.align		4
.L_24:
        /*0028*/ 	.word	index@($__internal_0_$__cuda_sm10x_tcgen05_guardrail_trap_col_being_dealloced_not_returned_by_alloc)
        /*002c*/ 	.word	0x00000000


	//----- nvinfo : EIATTR_FRAME_SIZE
	.align		4
.L_25:
        /*0030*/ 	.byte	0x04, 0x11
        /*0032*/ 	.short	(.L_27 - .L_26)
	.align		4
.L_26:
        /*0034*/ 	.word	index@(_ZN7cutlass13device_kernelINS_4gemm6kernel13GemmUniversalIN4cute5tupleIJiiiiEEENS1_10collective13CollectiveMmaINS1_35MainloopSm100TmaUmmaWarpSpecializedILi5ELi2ELi4ENS5_IJNS4_1CILi1EEESB_SB_EEEEENS5_IJNSA_ILi128EEESE_NSA_ILi32EEEEEENS_10tfloat32_tENS5_IJlSB_lEEESH_SI_NS4_8TiledMMAINS4_8MMA_AtomIJNS4_17SM100_MMA_TF32_SSISH_SH_fLi128ELi128ELNS4_4UMMA5MajorE0ELSN_0ELNSM_7ScaleInE0ELSO_0EEEEEENS4_6LayoutISC_NS5_IJNSA_ILi0EEESS_SS_EEEEENS5_IJNS4_10UnderscoreESV_SV_EEEEENS4_13SM90_TMA_LOADENS4_14ComposedLayoutINS4_7SwizzleILi3ELi4ELi3EEENS4_18smem_ptr_flag_bitsILi32EEENSR_INS5_IJNSA_ILi8EEESF_EEENS5_IJSF_SB_EEEEEEEvNS4_8identityESY_S18_vS19_EENS_8epilogue10collective18CollectiveEpilogueINS1B_23Sm100TmaWarpSpecializedILi4ELi2ELi16ELb1ELb0EEEJSG_NS5_IJNSR_ISE_SB_EENSR_INSA_ILi16EEESB_EEEEESH_SI_SH_SI_NS1B_6fusion15FusionCallbacksIS1F_NS1K_17LinearCombinationISH_fSH_fLNS_15FloatRoundStyleE2EEESG_S1J_JEEENS4_5SM1004TMEM4LOAD26SM100_TMEM_LOAD_32dp32b16xESY_NSZ_INS10_ILi2ELi4ELi3EEES13_NSR_INS5_IJS14_S1H_EEENS5_IJS1H_SB_EEEEEEENS4_39AutoVectorizingCopyWithAssumedAlignmentILi128EEENS4_14SM90_TMA_STOREES1Y_S20_S20_EEEvvEEEEvNT_6ParamsE)
        /*0038*/ 	.word	0x00000000


	//----- nvinfo : EIATTR_MIN_STACK_SIZE
	.align		4
.L_27:
        /*003c*/ 	.byte	0x04, 0x12
        /*003e*/ 	.short	(.L_29 - .L_28)
	.align		4
.L_28:
        /*0040*/ 	.word	index@(_ZN7cutlass13device_kernelINS_4gemm6kernel13GemmUniversalIN4cute5tupleIJiiiiEEENS1_10collective13CollectiveMmaINS1_35MainloopSm100TmaUmmaWarpSpecializedILi5ELi2ELi4ENS5_IJNS4_1CILi1EEESB_SB_EEEEENS5_IJNSA_ILi128EEESE_NSA_ILi32EEEEEENS_10tfloat32_tENS5_IJlSB_lEEESH_SI_NS4_8TiledMMAINS4_8MMA_AtomIJNS4_17SM100_MMA_TF32_SSISH_SH_fLi128ELi128ELNS4_4UMMA5MajorE0ELSN_0ELNSM_7ScaleInE0ELSO_0EEEEEENS4_6LayoutISC_NS5_IJNSA_ILi0EEESS_SS_EEEEENS5_IJNS4_10UnderscoreESV_SV_EEEEENS4_13SM90_TMA_LOADENS4_14ComposedLayoutINS4_7SwizzleILi3ELi4ELi3EEENS4_18smem_ptr_flag_bitsILi32EEENSR_INS5_IJNSA_ILi8EEESF_EEENS5_IJSF_SB_EEEEEEEvNS4_8identityESY_S18_vS19_EENS_8epilogue10collective18CollectiveEpilogueINS1B_23Sm100TmaWarpSpecializedILi4ELi2ELi16ELb1ELb0EEEJSG_NS5_IJNSR_ISE_SB_EENSR_INSA_ILi16EEESB_EEEEESH_SI_SH_SI_NS1B_6fusion15FusionCallbacksIS1F_NS1K_17LinearCombinationISH_fSH_fLNS_15FloatRoundStyleE2EEESG_S1J_JEEENS4_5SM1004TMEM4LOAD26SM100_TMEM_LOAD_32dp32b16xESY_NSZ_INS10_ILi2ELi4ELi3EEES13_NSR_INS5_IJS14_S1H_EEENS5_IJS1H_SB_EEEEEEENS4_39AutoVectorizingCopyWithAssumedAlignmentILi128EEENS4_14SM90_TMA_STOREES1Y_S20_S20_EEEvvEEEEvNT_6ParamsE)
        /*0044*/ 	.word	0x00000000
.L_29:


//--------------------- .nv.compat                --------------------------
	.section	.nv.compat,"",@"SHT_CUDA_COMPAT_INFO"
	.align	4
        /*0000*/ 	.byte	0x02, 0x09, 0x01, 0x00, 0x02, 0x02, 0x02, 0x00, 0x02, 0x05, 0x05, 0x00, 0x03, 0x07, 0x01, 0x01
        /*0010*/ 	.byte	0x02, 0x03, 0x01, 0x00, 0x02, 0x06, 0x01, 0x00, 0x04, 0x0b, 0x08, 0x00, 0x09, 0x00, 0x00, 0x00
        /*0020*/ 	.byte	0x00, 0x00, 0x00, 0x00


//--------------------- .nv.info._ZN7cutlass13device_kernelINS_4gemm6kernel13GemmUniversalIN4cute5tupleIJiiiiEEENS1_10collective13CollectiveMmaINS1_35MainloopSm100TmaUmmaWarpSpecializedILi5ELi2ELi4ENS5_IJNS4_1CILi1EEESB_SB_EEEEENS5_IJNSA_ILi128EEESE_NSA_ILi32EEEEEENS_10tfloat32_tENS5_IJlSB_lEEESH_SI_NS4_8TiledMMAINS4_8MMA_AtomIJNS4_17SM100_MMA_TF32_SSISH_SH_fLi128ELi128ELNS4_4UMMA5MajorE0ELSN_0ELNSM_7ScaleInE0ELSO_0EEEEEENS4_6LayoutISC_NS5_IJNSA_ILi0EEESS_SS_EEEEENS5_IJNS4_10UnderscoreESV_SV_EEEEENS4_13SM90_TMA_LOADENS4_14ComposedLayoutINS4_7SwizzleILi3ELi4ELi3EEENS4_18smem_ptr_flag_bitsILi32EEENSR_INS5_IJNSA_ILi8EEESF_EEENS5_IJSF_SB_EEEEEEEvNS4_8identityESY_S18_vS19_EENS_8epilogue10collective18CollectiveEpilogueINS1B_23Sm100TmaWarpSpecializedILi4ELi2ELi16ELb1ELb0EEEJSG_NS5_IJNSR_ISE_SB_EENSR_INSA_ILi16EEESB_EEEEESH_SI_SH_SI_NS1B_6fusion15FusionCallbacksIS1F_NS1K_17LinearCombinationISH_fSH_fLNS_15FloatRoundStyleE2EEESG_S1J_JEEENS4_5SM1004TMEM4LOAD26SM100_TMEM_LOAD_32dp32b16xESY_NSZ_INS10_ILi2ELi4ELi3EEES13_NSR_INS5_IJS14_S1H_EEENS5_IJS1H_SB_EEEEEEENS4_39AutoVectorizingCopyWithAssumedAlignmentILi128EEENS4_14SM90_TMA_STOREES1Y_S20_S20_EEEvvEEEEvNT_6ParamsE --------------------------
	.section	.nv.info._ZN7cutlass13device_kernelINS_4gemm6kernel13GemmUniversalIN4cute5tupleIJiiiiEEENS1_10collective13CollectiveMmaINS1_35MainloopSm100TmaUmmaWarpSpecializedILi5ELi2ELi4ENS5_IJNS4_1CILi1EEESB_SB_EEEEENS5_IJNSA_ILi128EEESE_NSA_ILi32EEEEEENS_10tfloat32_tENS5_IJlSB_lEEESH_SI_NS4_8TiledMMAINS4_8MMA_AtomIJNS4_17SM100_MMA_TF32_SSISH_SH_fLi128ELi128ELNS4_4UMMA5MajorE0ELSN_0ELNSM_7ScaleInE0ELSO_0EEEEEENS4_6LayoutISC_NS5_IJNSA_ILi0EEESS_SS_EEEEENS5_IJNS4_10UnderscoreESV_SV_EEEEENS4_13SM90_TMA_LOADENS4_14ComposedLayoutINS4_7SwizzleILi3ELi4ELi3EEENS4_18smem_ptr_flag_bitsILi32EEENSR_INS5_IJNSA_ILi8EEESF_EEENS5_IJSF_SB_EEEEEEEvNS4_8identityESY_S18_vS19_EENS_8epilogue10collective18CollectiveEpilogueINS1B_23Sm100TmaWarpSpecializedILi4ELi2ELi16ELb1ELb0EEEJSG_NS5_IJNSR_ISE_SB_EENSR_INSA_ILi16EEESB_EEEEESH_SI_SH_SI_NS1B_6fusion15FusionCallbacksIS1F_NS1K_17LinearCombinationISH_fSH_fLNS_15FloatRoundStyleE2EEESG_S1J_JEEENS4_5SM1004TMEM4LOAD26SM100_TMEM_LOAD_32dp32b16xESY_NSZ_INS10_ILi2ELi4ELi3EEES13_NSR_INS5_IJS14_S1H_EEENS5_IJS1H_SB_EEEEEEENS4_39AutoVectorizingCopyWithAssumedAlignmentILi128EEENS4_14SM90_TMA_STOREES1Y_S20_S20_EEEvvEEEEvNT_6ParamsE,"",@"SHT_CUDA_INFO"
	.sectionflags	@""
	.align	4


	//----- nvinfo : EIATTR_CUDA_API_VERSION
	.align		4
        /*0000*/ 	.byte	0x04, 0x37
        /*0002*/ 	.short	(.L_31 - .L_30)
.L_30:
        /*0004*/ 	.word	0x00000082


	//----- nvinfo : EIATTR_KPARAM_INFO
	.align		4
.L_31:
        /*0008*/ 	.byte	0x04, 0x17
        /*000a*/ 	.short	(.L_33 - .L_32)
.L_32:
        /*000c*/ 	.word	0x00000000
        /*0010*/ 	.short	0x0000
        /*0012*/ 	.short	0x0000
        /*0014*/ 	.byte	0x00, 0xf0, 0x01, 0x20


	//----- nvinfo : EIATTR_AT_ENTRY_FRAGMENTS
	.align		4
.L_33:
        /*0018*/ 	.byte	0x04, 0x4f
        /*001a*/ 	.short	(.L_35 - .L_34)


	//   ....[0]....
.L_34:
        /*001c*/ 	.word	0x00000006


	//----- nvinfo : EIATTR_RESERVED_SMEM_USED
	.align		4
.L_35:
        /*0020*/ 	.byte	0x01, 0x41
	.zero		2


	//----- nvinfo : EIATTR_SPARSE_MMA_MASK
	.align		4
        /*0024*/ 	.byte	0x03, 0x50
        /*0026*/ 	.short	0x0000


	//----- nvinfo : EIATTR_TCGEN05_1CTA_USED
	.align		4
        /*0028*/ 	.byte	0x01, 0x51
	.zero		2


	//----- nvinfo : EIATTR_MAXREG_COUNT
	.align		4
        /*002c*/ 	.byte	0x03, 0x1b
        /*002e*/ 	.short	0x00ff


	//----- nvinfo : EIATTR_NUM_BARRIERS
	.align		4
        /*0030*/ 	.byte	0x02, 0x4c
        /*0032*/ 	.byte	0x07
	.zero		1


	//----- nvinfo : EIATTR_EXTERNS
	.align		4
        /*0034*/ 	.byte	0x04, 0x0f
        /*0036*/ 	.short	(.L_37 - .L_36)


	//   ....[0]....
	.align		4
.L_36:
        /*0038*/ 	.word	index@(__assertfail)


	//----- nvinfo : EIATTR_MERCURY_ISA_VERSION
	.align		4
.L_37:
        /*003c*/ 	.byte	0x03, 0x5f
        /*003e*/ 	.short	0x0101


	//----- nvinfo : EIATTR_INT_WARP_WIDE_INSTR_OFFSETS
	.align		4
        /*0040*/ 	.byte	0x04, 0x31
        /*0042*/ 	.short	(.L_39 - .L_38)


	//   ....[0]....
.L_38:
        /*0044*/ 	.word	0x00001df0


	//   ....[1]....
        /*0048*/ 	.word	0x000038d0


	//   ....[2]....
        /*004c*/ 	.word	0x000038f0


	//   ....[3]....
        /*0050*/ 	.word	0x00003920


	//   ....[4]....
        /*0054*/ 	.word	0x00004250


	//   ....[5]....
        /*0058*/ 	.word	0x000042c0


	//   ....[6]....
        /*005c*/ 	.word	0x000043b0


	//   ....[7]....
        /*0060*/ 	.word	0x00004430


	//   ....[8]....
        /*0064*/ 	.word	0x00004520


	//   ....[9]....
        /*0068*/ 	.word	0x000045a0


	//   ....[10]....
        /*006c*/ 	.word	0x000046a0


	//   ....[11]....
        /*0070*/ 	.word	0x00004730


	//   ....[12]....
        /*0074*/ 	.word	0x00004830


	//   ....[13]....
        /*0078*/ 	.word	0x00004910


	//   ....[14]....
        /*007c*/ 	.word	0x000049b0


	//   ....[15]....
        /*0080*/ 	.word	0x00004aa0


	//   ....[16]....
        /*0084*/ 	.word	0x00004b40


	//   ....[17]....
        /*0088*/ 	.word	0x00004c50


	//   ....[18]....
        /*008c*/ 	.word	0x00004db0


	//   ....[19]....
        /*0090*/ 	.word	0x00004f00


	//----- nvinfo : EIATTR_COOP_GROUP_MASK_REGIDS
	.align		4
.L_39:
        /*0094*/ 	.byte	0x04, 0x29
        /*0096*/ 	.short	(.L_41 - .L_40)


	//   ....[0]....
.L_40:
        /*0098*/ 	.word	0xffffffff


	//   ....[1]....
        /*009c*/ 	.word	0xffffffff


	//   ....[2]....
        /*00a0*/ 	.word	0xffffffff


	//   ....[3]....
        /*00a4*/ 	.word	0xffffffff


	//   ....[4]....
        /*00a8*/ 	.word	0xffffffff


	//   ....[5]....
        /*00ac*/ 	.word	0xffffffff


	//   ....[6]....
        /*00b0*/ 	.word	0xffffffff


	//   ....[7]....
        /*00b4*/ 	.word	0xffffffff


	//   ....[8]....
        /*00b8*/ 	.word	0xffffffff


	//   ....[9]....
        /*00bc*/ 	.word	0xffffffff


	//   ....[10]....
        /*00c0*/ 	.word	0xffffffff


	//   ....[11]....
        /*00c4*/ 	.word	0xffffffff


	//   ....[12]....
        /*00c8*/ 	.word	0xffffffff


	//----- nvinfo : EIATTR_COOP_GROUP_INSTR_OFFSETS
	.align		4
.L_41:
        /*00cc*/ 	.byte	0x04, 0x28
        /*00ce*/ 	.short	(.L_43 - .L_42)


	//   ....[0]....
.L_42:
        /*00d0*/ 	.word	0x00000090


	//   ....[1]....
        /*00d4*/ 	.word	0x000004d0


	//   ....[2]....
        /*00d8*/ 	.word	0x00000660


	//   ....[3]....
        /*00dc*/ 	.word	0x00000800


	//   ....[4]....
        /*00e0*/ 	.word	0x00000900


	//   ....[5]....
        /*00e4*/ 	.word	0x00000a70


	//   ....[6]....
        /*00e8*/ 	.word	0x00000c10


	//   ....[7]....
        /*00ec*/ 	.word	0x00001cd0


	//   ....[8]....
        /*00f0*/ 	.word	0x00002b40


	//   ....[9]....
        /*00f4*/ 	.word	0x00002d50


	//   ....[10]....
        /*00f8*/ 	.word	0x00002d80


	//   ....[11]....
        /*00fc*/ 	.word	0x000037b0


	//   ....[12]....
        /*0100*/ 	.word	0x000039e0


	//----- nvinfo : EIATTR_VRC_CTA_INIT_COUNT
	.align		4
.L_43:
        /*0104*/ 	.byte	0x02, 0x4a
        /*0106*/ 	.byte	0x80
	.zero		1


	//----- nvinfo : EIATTR_SYSCALL_OFFSETS
	.align		4
        /*0108*/ 	.byte	0x04, 0x46
        /*010a*/ 	.short	(.L_45 - .L_44)


	//   ....[0]....
.L_44:
        /*010c*/ 	.word	0x00005970


	//   ....[1]....
        /*0110*/ 	.word	0x00005a60


	//   ....[2]....
        /*0114*/ 	.word	0x000061c0


	//   ....[3]....
        /*0118*/ 	.word	0x00006b40


	//   ....[4]....
        /*011c*/ 	.word	0x00007490


	//   ....[5]....
        /*0120*/ 	.word	0x00007e30


	//   ....[6]....
        /*0124*/ 	.word	0x000087d0


	//   ....[7]....
        /*0128*/ 	.word	0x000091a0


	//   ....[8]....
        /*012c*/ 	.word	0x00009b40


	//   ....[9]....
        /*0130*/ 	.word	0x0000a490


	//----- nvinfo : EIATTR_MBARRIER_INSTR_OFFSETS
	.align		4
.L_45:
        /*0134*/ 	.byte	0x04, 0x39
        /*0136*/ 	.short	(.L_47 - .L_46)


	//   ....[0]....
.L_46:
        /*0138*/ 	.word	0x000005b0
        /*013c*/ 	.word	0x000000ff
        /*0140*/ 	.word	0x00000000
        /*0144*/ 	.short	0x0100
        /*0146*/ 	.byte	0x05
	.zero		1


	//   ....[1]....
        /*0148*/ 	.word	0x000005c0
        /*014c*/ 	.word	0x000000ff
        /*0150*/ 	.word	0x00000028
        /*0154*/ 	.short	0x0100
        /*0156*/ 	.byte	0x05
	.zero		1


	//   ....[2]....
        /*0158*/ 	.word	0x000005d0
        /*015c*/ 	.word	0x000000ff
        /*0160*/ 	.word	0x00000008
        /*0164*/ 	.short	0x0100
        /*0166*/ 	.byte	0x05
	.zero		1


	//   ....[3]....
        /*0168*/ 	.word	0x000005e0
        /*016c*/ 	.word	0x000000ff
        /*0170*/ 	.word	0x00000030
        /*0174*/ 	.short	0x0100
        /*0176*/ 	.byte	0x05
	.zero		1


	//   ....[4]....
        /*0178*/ 	.word	0x000005f0
        /*017c*/ 	.word	0x000000ff
        /*0180*/ 	.word	0x00000010
        /*0184*/ 	.short	0x0100
        /*0186*/ 	.byte	0x05
	.zero		1


	//   ....[5]....
        /*0188*/ 	.word	0x00000600
        /*018c*/ 	.word	0x000000ff
        /*0190*/ 	.word	0x00000038
        /*0194*/ 	.short	0x0100
        /*0196*/ 	.byte	0x05
	.zero		1


	//   ....[6]....
        /*0198*/ 	.word	0x00000610
        /*019c*/ 	.word	0x000000ff
        /*01a0*/ 	.word	0x00000018
        /*01a4*/ 	.short	0x0100
        /*01a6*/ 	.byte	0x05
	.zero		1


	//   ....[7]....
        /*01a8*/ 	.word	0x00000620
        /*01ac*/ 	.word	0x000000ff
        /*01b0*/ 	.word	0x00000040
        /*01b4*/ 	.short	0x0100
        /*01b6*/ 	.byte	0x05
	.zero		1


	//   ....[8]....
        /*01b8*/ 	.word	0x00000630
        /*01bc*/ 	.word	0x000000ff
        /*01c0*/ 	.word	0x00000020
        /*01c4*/ 	.short	0x0100
        /*01c6*/ 	.byte	0x05
	.zero		1


	//   ....[9]....
        /*01c8*/ 	.word	0x00000640
        /*01cc*/ 	.word	0x000000ff
        /*01d0*/ 	.word	0x00000048
        /*01d4*/ 	.short	0x0100
        /*01d6*/ 	.byte	0x05
	.zero		1


	//   ....[10]....
        /*01d8*/ 	.word	0x00000770
        /*01dc*/ 	.word	0x000000ff
        /*01e0*/ 	.word	0x00000050
        /*01e4*/ 	.short	0x0100
        /*01e6*/ 	.byte	0x07
	.zero		1


	//   ....[11]....
        /*01e8*/ 	.word	0x00000780
        /*01ec*/ 	.word	0x000000ff
        /*01f0*/ 	.word	0x00000070
        /*01f4*/ 	.short	0x0100
        /*01f6*/ 	.byte	0x07
	.zero		1


	//   ....[12]....
        /*01f8*/ 	.word	0x00000790
        /*01fc*/ 	.word	0x000000ff
        /*0200*/ 	.word	0x00000058
        /*0204*/ 	.short	0x0100
        /*0206*/ 	.byte	0x07
	.zero		1


	//   ....[13]....
        /*0208*/ 	.word	0x000007a0
        /*020c*/ 	.word	0x000000ff
        /*0210*/ 	.word	0x00000078
        /*0214*/ 	.short	0x0100
        /*0216*/ 	.byte	0x07
	.zero		1


	//   ....[14]....
        /*0218*/ 	.word	0x000007b0
        /*021c*/ 	.word	0x000000ff
        /*0220*/ 	.word	0x00000060
        /*0224*/ 	.short	0x0100
        /*0226*/ 	.byte	0x07
	.zero		1


	//   ....[15]....
        /*0228*/ 	.word	0x000007c0
        /*022c*/ 	.word	0x000000ff
        /*0230*/ 	.word	0x00000080
        /*0234*/ 	.short	0x0100
        /*0236*/ 	.byte	0x07
	.zero		1


	//   ....[16]....
        /*0238*/ 	.word	0x000007d0
        /*023c*/ 	.word	0x000000ff
        /*0240*/ 	.word	0x00000068
        /*0244*/ 	.short	0x0100
        /*0246*/ 	.byte	0x07
	.zero		1


	//   ....[17]....
        /*0248*/ 	.word	0x000007e0
        /*024c*/ 	.word	0x000000ff
        /*0250*/ 	.word	0x00000088
        /*0254*/ 	.short	0x0100
        /*0256*/ 	.byte	0x07
	.zero		1


	//   ....[18]....
        /*0258*/ 	.word	0x000008d0
        /*025c*/ 	.word	0x000000ff
        /*0260*/ 	.word	0x00000090
        /*0264*/ 	.short	0x0100
        /*0266*/ 	.byte	0x05
	.zero		1


	//   ....[19]....
        /*0268*/ 	.word	0x000008e0
        /*026c*/ 	.word	0x000000ff
        /*0270*/ 	.word	0x00000098
        /*0274*/ 	.short	0x0100
        /*0276*/ 	.byte	0x05
	.zero		1


	//   ....[20]....
        /*0278*/ 	.word	0x00000a20
        /*027c*/ 	.word	0x000000ff
        /*0280*/ 	.word	0x000000a0
        /*0284*/ 	.short	0x0100
        /*0286*/ 	.byte	0x05
	.zero		1


	//   ....[21]....
        /*0288*/ 	.word	0x00000a30
        /*028c*/ 	.word	0x000000ff
        /*0290*/ 	.word	0x000000b0
        /*0294*/ 	.short	0x0100
        /*0296*/ 	.byte	0x05
	.zero		1


	//   ....[22]....
        /*0298*/ 	.word	0x00000a40
        /*029c*/ 	.word	0x000000ff
        /*02a0*/ 	.word	0x000000a8
        /*02a4*/ 	.short	0x0100
        /*02a6*/ 	.byte	0x05
	.zero		1


	//   ....[23]....
        /*02a8*/ 	.word	0x00000a50
        /*02ac*/ 	.word	0x000000ff
        /*02b0*/ 	.word	0x000000b8
        /*02b4*/ 	.short	0x0100
        /*02b6*/ 	.byte	0x05
	.zero		1


	//   ....[24]....
        /*02b8*/ 	.word	0x00000b80
        /*02bc*/ 	.word	0x000000ff
        /*02c0*/ 	.word	0x000000c0
        /*02c4*/ 	.short	0x0100
        /*02c6*/ 	.byte	0x07
	.zero		1


	//   ....[25]....
        /*02c8*/ 	.word	0x00000b90
        /*02cc*/ 	.word	0x000000ff
        /*02d0*/ 	.word	0x000000e0
        /*02d4*/ 	.short	0x0100
        /*02d6*/ 	.byte	0x07
	.zero		1


	//   ....[26]....
        /*02d8*/ 	.word	0x00000ba0
        /*02dc*/ 	.word	0x000000ff
        /*02e0*/ 	.word	0x000000c8
        /*02e4*/ 	.short	0x0100
        /*02e6*/ 	.byte	0x07
	.zero		1


	//   ....[27]....
        /*02e8*/ 	.word	0x00000bb0
        /*02ec*/ 	.word	0x000000ff
        /*02f0*/ 	.word	0x000000e8
        /*02f4*/ 	.short	0x0100
        /*02f6*/ 	.byte	0x07
	.zero		1


	//   ....[28]....
        /*02f8*/ 	.word	0x00000bc0
        /*02fc*/ 	.word	0x000000ff
        /*0300*/ 	.word	0x000000d0
        /*0304*/ 	.short	0x0100
        /*0306*/ 	.byte	0x07
	.zero		1


	//   ....[29]....
        /*0308*/ 	.word	0x00000bd0
        /*030c*/ 	.word	0x000000ff
        /*0310*/ 	.word	0x000000f0
        /*0314*/ 	.short	0x0100
        /*0316*/ 	.byte	0x07
	.zero		1


	//   ....[30]....
        /*0318*/ 	.word	0x00000be0
        /*031c*/ 	.word	0x000000ff
        /*0320*/ 	.word	0x000000d8
        /*0324*/ 	.short	0x0100
        /*0326*/ 	.byte	0x07
	.zero		1


	//   ....[31]....
        /*0328*/ 	.word	0x00000bf0
        /*032c*/ 	.word	0x000000ff
        /*0330*/ 	.word	0x000000f8
        /*0334*/ 	.short	0x0100
        /*0336*/ 	.byte	0x07
	.zero		1


	//   ....[32]....
        /*0338*/ 	.word	0x00000ce0
        /*033c*/ 	.word	0x000000ff
        /*0340*/ 	.word	0x00000100
        /*0344*/ 	.short	0x0100
        /*0346*/ 	.byte	0x05
	.zero		1


	//   ....[33]....
        /*0348*/ 	.word	0x00000cf0
        /*034c*/ 	.word	0x000000ff
        /*0350*/ 	.word	0x00000110
        /*0354*/ 	.short	0x0100
        /*0356*/ 	.byte	0x05
	.zero		1


	//   ....[34]....
        /*0358*/ 	.word	0x00000d00
        /*035c*/ 	.word	0x000000ff
        /*0360*/ 	.word	0x00000108
        /*0364*/ 	.short	0x0100
        /*0366*/ 	.byte	0x05
	.zero		1


	//   ....[35]....
        /*0368*/ 	.word	0x00000d10
        /*036c*/ 	.word	0x000000ff
        /*0370*/ 	.word	0x00000118
        /*0374*/ 	.short	0x0100
        /*0376*/ 	.byte	0x05
	.zero		1


	//   ....[36]....
        /*0378*/ 	.word	0x000015f0
        /*037c*/ 	.word	0x00000003
        /*0380*/ 	.word	0x00000110
        /*0384*/ 	.short	0x010a
        /*0386*/ 	.byte	0xff
	.zero		1


	//   ....[37]....
        /*0388*/ 	.word	0x00001620
        /*038c*/ 	.word	0x00000003
        /*0390*/ 	.word	0x00000100
        /*0394*/ 	.short	0x0101
        /*0396*/ 	.byte	0xff
	.zero		1


	//   ....[38]....
        /*0398*/ 	.word	0x000016f0
        /*039c*/ 	.word	0x000000ff
        /*03a0*/ 	.word	0x00000028
        /*03a4*/ 	.short	0x010a
        /*03a6*/ 	.byte	0x08
	.zero		1


	//   ....[39]....
        /*03a8*/ 	.word	0x00001790
        /*03ac*/ 	.word	0x000000ff
        /*03b0*/ 	.word	0x00000028
        /*03b4*/ 	.short	0x010a
        /*03b6*/ 	.byte	0x21
	.zero		1


	//   ....[40]....
        /*03b8*/ 	.word	0x000018f0
        /*03bc*/ 	.word	0x000000ff
        /*03c0*/ 	.word	0x00000028
        /*03c4*/ 	.short	0x010a
        /*03c6*/ 	.byte	0x08
	.zero		1


	//   ....[41]....
        /*03c8*/ 	.word	0x000019e0
        /*03cc*/ 	.word	0x000000ff
        /*03d0*/ 	.word	0x00000098
        /*03d4*/ 	.short	0x0101
        /*03d6*/ 	.byte	0x04
	.zero		1


	//   ....[42]....
        /*03d8*/ 	.word	0x00001a00
        /*03dc*/ 	.word	0x000000ff
        /*03e0*/ 	.word	0x00000028
        /*03e4*/ 	.short	0x010a
        /*03e6*/ 	.byte	0x08
	.zero		1


	//   ....[43]....
        /*03e8*/ 	.word	0x00001a80
        /*03ec*/ 	.word	0x000000ff
        /*03f0*/ 	.word	0x00000028
        /*03f4*/ 	.short	0x010a
        /*03f6*/ 	.byte	0x11
	.zero		1


	//   ....[44]....
        /*03f8*/ 	.word	0x00001be0
        /*03fc*/ 	.word	0x000000ff
        /*0400*/ 	.word	0x00000028
        /*0404*/ 	.short	0x010a
        /*0406*/ 	.byte	0x08
	.zero		1


	//   ....[45]....
        /*0408*/ 	.word	0x00001d00
        /*040c*/ 	.word	0x00000002
        /*0410*/ 	.word	0x000000a0
        /*0414*/ 	.short	0x010a
        /*0416*/ 	.byte	0xff
	.zero		1


	//   ....[46]....
        /*0418*/ 	.word	0x00001dc0
        /*041c*/ 	.word	0x00000002
        /*0420*/ 	.word	0x00000000
        /*0424*/ 	.short	0x0101
        /*0426*/ 	.byte	0xff
	.zero		1


	//   ....[47]....
        /*0428*/ 	.word	0x00002320
        /*042c*/ 	.word	0x000000ff
        /*0430*/ 	.word	0x00000000
        /*0434*/ 	.short	0x010a
        /*0436*/ 	.byte	0x05
	.zero		1


	//   ....[48]....
        /*0438*/ 	.word	0x000023b0
        /*043c*/ 	.word	0x000000ff
        /*0440*/ 	.word	0x00000000
        /*0444*/ 	.short	0x010a
        /*0446*/ 	.byte	0x05
	.zero		1


	//   ....[49]....
        /*0448*/ 	.word	0x00002440
        /*044c*/ 	.word	0x000000ff
        /*0450*/ 	.word	0x00000000
        /*0454*/ 	.short	0x010a
        /*0456*/ 	.byte	0x05
	.zero		1


	//   ....[50]....
        /*0458*/ 	.word	0x000024d0
        /*045c*/ 	.word	0x000000ff
        /*0460*/ 	.word	0x00000000
        /*0464*/ 	.short	0x010a
        /*0466*/ 	.byte	0x05
	.zero		1


	//   ....[51]....
        /*0468*/ 	.word	0x00002570
        /*046c*/ 	.word	0x00000000
        /*0470*/ 	.word	0x00000000
        /*0474*/ 	.short	0x010a
        /*0476*/ 	.byte	0xff
	.zero		1


	//   ....[52]....
        /*0478*/ 	.word	0x00002690
        /*047c*/ 	.word	0x00000000
        /*0480*/ 	.word	0x00000100
        /*0484*/ 	.short	0x010a
        /*0486*/ 	.byte	0xff
	.zero		1


	//   ....[53]....
        /*0488*/ 	.word	0x000026f0
        /*048c*/ 	.word	0x00000004
        /*0490*/ 	.word	0x00000000
        /*0494*/ 	.short	0x0101
        /*0496*/ 	.byte	0xff
	.zero		1


	//   ....[54]....
        /*0498*/ 	.word	0x00002710
        /*049c*/ 	.word	0x000000ff
        /*04a0*/ 	.word	0x000000b0
        /*04a4*/ 	.short	0x010a
        /*04a6*/ 	.byte	0x05
	.zero		1


	//   ....[55]....
        /*04a8*/ 	.word	0x00002830
        /*04ac*/ 	.word	0x00000000
        /*04b0*/ 	.word	0x000000a0
        /*04b4*/ 	.short	0x010a
        /*04b6*/ 	.byte	0xff
	.zero		1


	//   ....[56]....
        /*04b8*/ 	.word	0x00002940
        /*04bc*/ 	.word	0x00000000
        /*04c0*/ 	.word	0x00000000
        /*04c4*/ 	.short	0x0101
        /*04c6*/ 	.byte	0xff
	.zero		1


	//   ....[57]....
        /*04c8*/ 	.word	0x000029d0
        /*04cc*/ 	.word	0x000000ff
        /*04d0*/ 	.word	0x000000b0
        /*04d4*/ 	.short	0x0106
        /*04d6*/ 	.byte	0x05
	.zero		1


	//   ....[58]....
        /*04d8*/ 	.word	0x000029f0
        /*04dc*/ 	.word	0x000000ff
        /*04e0*/ 	.word	0x000000b0
        /*04e4*/ 	.short	0x010a
        /*04e6*/ 	.byte	0x05
	.zero		1


	//   ....[59]....
        /*04e8*/ 	.word	0x00002a80
        /*04ec*/ 	.word	0x000000ff
        /*04f0*/ 	.word	0x000000b0
        /*04f4*/ 	.short	0x0106
        /*04f6*/ 	.byte	0x04
	.zero		1


	//   ....[60]....
        /*04f8*/ 	.word	0x00002ac0
        /*04fc*/ 	.word	0x00000000
        /*0500*/ 	.word	0x000000b0
        /*0504*/ 	.short	0x010a
        /*0506*/ 	.byte	0xff
	.zero		1


	//   ....[61]....
        /*0508*/ 	.word	0x00003000
        /*050c*/ 	.word	0x00000000
        /*0510*/ 	.word	0x000000a0
        /*0514*/ 	.short	0x010a
        /*0516*/ 	.byte	0xff
	.zero		1


	//   ....[62]....
        /*0518*/ 	.word	0x00003110
        /*051c*/ 	.word	0x00000003
        /*0520*/ 	.word	0x00000000
        /*0524*/ 	.short	0x0101
        /*0526*/ 	.byte	0xff
	.zero		1


	//   ....[63]....
        /*0528*/ 	.word	0x00003120
        /*052c*/ 	.word	0x000000ff
        /*0530*/ 	.word	0x00000000
        /*0534*/ 	.short	0x010a
        /*0536*/ 	.byte	0x06
	.zero		1


	//   ....[64]....
        /*0538*/ 	.word	0x00003140
        /*053c*/ 	.word	0x000000ff
        /*0540*/ 	.word	0x000000e0
        /*0544*/ 	.short	0x010a
        /*0546*/ 	.byte	0x07
	.zero		1


	//   ....[65]....
        /*0548*/ 	.word	0x00003210
        /*054c*/ 	.word	0x000000ff
        /*0550*/ 	.word	0x00000000
        /*0554*/ 	.short	0x010a
        /*0556*/ 	.byte	0x06
	.zero		1


	//   ....[66]....
        /*0558*/ 	.word	0x00003340
        /*055c*/ 	.word	0x000000ff
        /*0560*/ 	.word	0x00000000
        /*0564*/ 	.short	0x010a
        /*0566*/ 	.byte	0x1a
	.zero		1


	//   ....[67]....
        /*0568*/ 	.word	0x000035e0
        /*056c*/ 	.word	0x000000ff
        /*0570*/ 	.word	0x00000000
        /*0574*/ 	.short	0x010a
        /*0576*/ 	.byte	0x06
	.zero		1


	//   ....[68]....
        /*0578*/ 	.word	0x00003670
        /*057c*/ 	.word	0x000000ff
        /*0580*/ 	.word	0x00000000
        /*0584*/ 	.short	0x010a
        /*0586*/ 	.byte	0x06
	.zero		1


	//   ....[69]....
        /*0588*/ 	.word	0x00003700
        /*058c*/ 	.word	0x000000ff
        /*0590*/ 	.word	0x00000000
        /*0594*/ 	.short	0x010a
        /*0596*/ 	.byte	0x06
	.zero		1


	//   ....[70]....
        /*0598*/ 	.word	0x00003790
        /*059c*/ 	.word	0x000000ff
        /*05a0*/ 	.word	0x00000000
        /*05a4*/ 	.short	0x010a
        /*05a6*/ 	.byte	0x07
	.zero		1


	//   ....[71]....
        /*05a8*/ 	.word	0x00003bf0
        /*05ac*/ 	.word	0x00000000
        /*05b0*/ 	.word	0x000000a0
        /*05b4*/ 	.short	0x010a
        /*05b6*/ 	.byte	0xff
	.zero		1


	//   ....[72]....
        /*05b8*/ 	.word	0x00003cb0
        /*05bc*/ 	.word	0x00000000
        /*05c0*/ 	.word	0x00000000
        /*05c4*/ 	.short	0x0101
        /*05c6*/ 	.byte	0xff
	.zero		1


	//   ....[73]....
        /*05c8*/ 	.word	0x00003fd0
        /*05cc*/ 	.word	0x000000ff
        /*05d0*/ 	.word	0x00000098
        /*05d4*/ 	.short	0x010a
        /*05d6*/ 	.byte	0x07
	.zero		1


	//   ....[74]....
        /*05d8*/ 	.word	0x000041d0
        /*05dc*/ 	.word	0x000000ff
        /*05e0*/ 	.word	0x00000070
        /*05e4*/ 	.short	0x010a
        /*05e6*/ 	.byte	0x07
	.zero		1


	//   ....[75]....
        /*05e8*/ 	.word	0x00004350
        /*05ec*/ 	.word	0x000000ff
        /*05f0*/ 	.word	0x00000050
        /*05f4*/ 	.short	0x010b
        /*05f6*/ 	.byte	0x07
	.zero		1


	//   ....[76]....
        /*05f8*/ 	.word	0x00004360
        /*05fc*/ 	.word	0x000000ff
        /*0600*/ 	.word	0x00000000
        /*0604*/ 	.short	0x0101
        /*0606*/ 	.byte	0x15
	.zero		1


	//   ....[77]....
        /*0608*/ 	.word	0x00004380
        /*060c*/ 	.word	0x000000ff
        /*0610*/ 	.word	0x00000078
        /*0614*/ 	.short	0x010a
        /*0616*/ 	.byte	0x07
	.zero		1


	//   ....[78]....
        /*0618*/ 	.word	0x000044c0
        /*061c*/ 	.word	0x000000ff
        /*0620*/ 	.word	0x00000058
        /*0624*/ 	.short	0x010b
        /*0626*/ 	.byte	0x07
	.zero		1


	//   ....[79]....
        /*0628*/ 	.word	0x000044d0
        /*062c*/ 	.word	0x000000ff
        /*0630*/ 	.word	0x00000000
        /*0634*/ 	.short	0x0101
        /*0636*/ 	.byte	0x0f
	.zero		1


	//   ....[80]....
        /*0638*/ 	.word	0x000044f0
        /*063c*/ 	.word	0x000000ff
        /*0640*/ 	.word	0x00000080
        /*0644*/ 	.short	0x010a
        /*0646*/ 	.byte	0x07
	.zero		1


	//   ....[81]....
        /*0648*/ 	.word	0x00004640
        /*064c*/ 	.word	0x000000ff
        /*0650*/ 	.word	0x00000060
        /*0654*/ 	.short	0x010b
        /*0656*/ 	.byte	0x07
	.zero		1


	//   ....[82]....
        /*0658*/ 	.word	0x00004650
        /*065c*/ 	.word	0x000000ff
        /*0660*/ 	.word	0x00000000
        /*0664*/ 	.short	0x0101
        /*0666*/ 	.byte	0x0e
	.zero		1


	//   ....[83]....
        /*0668*/ 	.word	0x00004670
        /*066c*/ 	.word	0x000000ff
        /*0670*/ 	.word	0x00000088
        /*0674*/ 	.short	0x010a
        /*0676*/ 	.byte	0x07
	.zero		1


	//   ....[84]....
        /*0678*/ 	.word	0x000047d0
        /*067c*/ 	.word	0x000000ff
        /*0680*/ 	.word	0x00000068
        /*0684*/ 	.short	0x010b
        /*0686*/ 	.byte	0x07
	.zero		1


	//   ....[85]....
        /*0688*/ 	.word	0x000047e0
        /*068c*/ 	.word	0x000000ff
        /*0690*/ 	.word	0x00000000
        /*0694*/ 	.short	0x0101
        /*0696*/ 	.byte	0x0d
	.zero		1


	//   ....[86]....
        /*0698*/ 	.word	0x00004800
        /*069c*/ 	.word	0x000000ff
        /*06a0*/ 	.word	0x00000070
        /*06a4*/ 	.short	0x010a
        /*06a6*/ 	.byte	0x07
	.zero		1


	//   ....[87]....
        /*06a8*/ 	.word	0x00004950
        /*06ac*/ 	.word	0x000000ff
        /*06b0*/ 	.word	0x00000050
        /*06b4*/ 	.short	0x010b
        /*06b6*/ 	.byte	0x07
	.zero		1


	//   ....[88]....
        /*06b8*/ 	.word	0x00004960
        /*06bc*/ 	.word	0x000000ff
        /*06c0*/ 	.word	0x00000000
        /*06c4*/ 	.short	0x0101
        /*06c6*/ 	.byte	0x15
	.zero		1


	//   ....[89]....
        /*06c8*/ 	.word	0x00004980
        /*06cc*/ 	.word	0x000000ff
        /*06d0*/ 	.word	0x00000078
        /*06d4*/ 	.short	0x010a
        /*06d6*/ 	.byte	0x07
	.zero		1


	//   ....[90]....
        /*06d8*/ 	.word	0x00004ae0
        /*06dc*/ 	.word	0x000000ff
        /*06e0*/ 	.word	0x00000058
        /*06e4*/ 	.short	0x010b
        /*06e6*/ 	.byte	0x07
	.zero		1


	//   ....[91]....
        /*06e8*/ 	.word	0x00004af0
        /*06ec*/ 	.word	0x000000ff
        /*06f0*/ 	.word	0x00000000
        /*06f4*/ 	.short	0x0101
        /*06f6*/ 	.byte	0x0f
	.zero		1


	//   ....[92]....
        /*06f8*/ 	.word	0x00004b00
        /*06fc*/ 	.word	0x000000ff
        /*0700*/ 	.word	0x00000080
        /*0704*/ 	.short	0x010a
        /*0706*/ 	.byte	0x07
	.zero		1


	//   ....[93]....
        /*0708*/ 	.word	0x00004ca0
        /*070c*/ 	.word	0x000000ff
        /*0710*/ 	.word	0x00000060
        /*0714*/ 	.short	0x010b
        /*0716*/ 	.byte	0x07
	.zero		1


	//   ....[94]....
        /*0718*/ 	.word	0x00004d10
        /*071c*/ 	.word	0x000000ff
        /*0720*/ 	.word	0x00000000
        /*0724*/ 	.short	0x0101
        /*0726*/ 	.byte	0x0e
	.zero		1


	//   ....[95]....
        /*0728*/ 	.word	0x00004d40
        /*072c*/ 	.word	0x000000ff
        /*0730*/ 	.word	0x00000088
        /*0734*/ 	.short	0x010a
        /*0736*/ 	.byte	0x07
	.zero		1


	//   ....[96]....
        /*0738*/ 	.word	0x00004f40
        /*073c*/ 	.word	0x000000ff
        /*0740*/ 	.word	0x00000068
        /*0744*/ 	.short	0x010b
        /*0746*/ 	.byte	0x07
	.zero		1


	//   ....[97]....
        /*0748*/ 	.word	0x00004f60
        /*074c*/ 	.word	0x000000ff
        /*0750*/ 	.word	0x00000000
        /*0754*/ 	.short	0x0101
        /*0756*/ 	.byte	0x0d
	.zero		1


	//   ....[98]....
        /*0758*/ 	.word	0x00004f80
        /*075c*/ 	.word	0x000000ff
        /*0760*/ 	.word	0x00000070
        /*0764*/ 	.short	0x010a
        /*0766*/ 	.byte	0x07
	.zero		1


	//   ....[99]....
        /*0768*/ 	.word	0x00004fa0
        /*076c*/ 	.word	0x000000ff
        /*0770*/ 	.word	0x00000078
        /*0774*/ 	.short	0x010a
        /*0776*/ 	.byte	0x07
	.zero		1


	//   ....[100]....
        /*0778*/ 	.word	0x00004fc0
        /*077c*/ 	.word	0x000000ff
        /*0780*/ 	.word	0x00000080
        /*0784*/ 	.short	0x010a
        /*0786*/ 	.byte	0x07
	.zero		1


	//   ....[101]....
        /*0788*/ 	.word	0x00005010
        /*078c*/ 	.word	0x00000002
        /*0790*/ 	.word	0x00000088
        /*0794*/ 	.short	0x010a
        /*0796*/ 	.byte	0xff
	.zero		1


	//   ....[102]....
        /*0798*/ 	.word	0x00005330
        /*079c*/ 	.word	0x00000000
        /*07a0*/ 	.word	0x000000a0
        /*07a4*/ 	.short	0x010a
        /*07a6*/ 	.byte	0xff
	.zero		1


	//   ....[103]....
        /*07a8*/ 	.word	0x00005440
        /*07ac*/ 	.word	0x00000000
        /*07b0*/ 	.word	0x00000000
        /*07b4*/ 	.short	0x0101
        /*07b6*/ 	.byte	0xff
	.zero		1


	//   ....[104]....
        /*07b8*/ 	.word	0x00005e90
        /*07bc*/ 	.word	0x000000ff
        /*07c0*/ 	.word	0x00000050
        /*07c4*/ 	.short	0x010a
        /*07c6*/ 	.byte	0x30
	.zero		1


	//   ....[105]....
        /*07c8*/ 	.word	0x00005ec0
        /*07cc*/ 	.word	0x00000057
        /*07d0*/ 	.word	0x000000c0
        /*07d4*/ 	.short	0x010a
        /*07d6*/ 	.byte	0xff
	.zero		1


	//   ....[106]....
        /*07d8*/ 	.word	0x00005fb0
        /*07dc*/ 	.word	0x000000ff
        /*07e0*/ 	.word	0x00000050
        /*07e4*/ 	.short	0x010a
        /*07e6*/ 	.byte	0x30
	.zero		1


	//   ....[107]....
        /*07e8*/ 	.word	0x000060a0
        /*07ec*/ 	.word	0x00000057
        /*07f0*/ 	.word	0x000000c0
        /*07f4*/ 	.short	0x010a
        /*07f6*/ 	.byte	0xff
	.zero		1


	//   ....[108]....
        /*07f8*/ 	.word	0x00006870
        /*07fc*/ 	.word	0x00000000
        /*0800*/ 	.word	0x00000000
        /*0804*/ 	.short	0x0101
        /*0806*/ 	.byte	0xff
	.zero		1


	//   ....[109]....
        /*0808*/ 	.word	0x00006880
        /*080c*/ 	.word	0x00000003
        /*0810*/ 	.word	0x00000050
        /*0814*/ 	.short	0x010a
        /*0816*/ 	.byte	0xff
	.zero		1


	//   ....[110]....
        /*0818*/ 	.word	0x00006960
        /*081c*/ 	.word	0x00000003
        /*0820*/ 	.word	0x00000050
        /*0824*/ 	.short	0x010a
        /*0826*/ 	.byte	0xff
	.zero		1


	//   ....[111]....
        /*0828*/ 	.word	0x000071c0
        /*082c*/ 	.word	0x0000005a
        /*0830*/ 	.word	0x00000000
        /*0834*/ 	.short	0x0101
        /*0836*/ 	.byte	0xff
	.zero		1


	//   ....[112]....
        /*0838*/ 	.word	0x000071e0
        /*083c*/ 	.word	0x0000005b
        /*0840*/ 	.word	0x00000050
        /*0844*/ 	.short	0x010a
        /*0846*/ 	.byte	0xff
	.zero		1


	//   ....[113]....
        /*0848*/ 	.word	0x000072b0
        /*084c*/ 	.word	0x0000005b
        /*0850*/ 	.word	0x00000050
        /*0854*/ 	.short	0x010a
        /*0856*/ 	.byte	0xff
	.zero		1


	//   ....[114]....
        /*0858*/ 	.word	0x00007b10
        /*085c*/ 	.word	0x0000005a
        /*0860*/ 	.word	0x00000000
        /*0864*/ 	.short	0x0101
        /*0866*/ 	.byte	0xff
	.zero		1


	//   ....[115]....
        /*0868*/ 	.word	0x00007b30
        /*086c*/ 	.word	0x0000005b
        /*0870*/ 	.word	0x00000050
        /*0874*/ 	.short	0x010a
        /*0876*/ 	.byte	0xff
	.zero		1


	//   ....[116]....
        /*0878*/ 	.word	0x00007c10
        /*087c*/ 	.word	0x0000005b
        /*0880*/ 	.word	0x00000050
        /*0884*/ 	.short	0x010a
        /*0886*/ 	.byte	0xff
	.zero		1


	//   ....[117]....
        /*0888*/ 	.word	0x000084b0
        /*088c*/ 	.word	0x0000005b
        /*0890*/ 	.word	0x00000000
        /*0894*/ 	.short	0x0101
        /*0896*/ 	.byte	0xff
	.zero		1


	//   ....[118]....
        /*0898*/ 	.word	0x000084d0
        /*089c*/ 	.word	0x0000005c
        /*08a0*/ 	.word	0x00000050
        /*08a4*/ 	.short	0x010a
        /*08a6*/ 	.byte	0xff
	.zero		1


	//   ....[119]....
        /*08a8*/ 	.word	0x000085a0
        /*08ac*/ 	.word	0x0000005c
        /*08b0*/ 	.word	0x00000050
        /*08b4*/ 	.short	0x010a
        /*08b6*/ 	.byte	0xff
	.zero		1


	//   ....[120]....
        /*08b8*/ 	.word	0x00008e80
        /*08bc*/ 	.word	0x0000005b
        /*08c0*/ 	.word	0x00000000
        /*08c4*/ 	.short	0x0101
        /*08c6*/ 	.byte	0xff
	.zero		1


	//   ....[121]....
        /*08c8*/ 	.word	0x00008ea0
        /*08cc*/ 	.word	0x0000005c
        /*08d0*/ 	.word	0x00000050
        /*08d4*/ 	.short	0x010a
        /*08d6*/ 	.byte	0xff
	.zero		1


	//   ....[122]....
        /*08d8*/ 	.word	0x00008f70
        /*08dc*/ 	.word	0x0000005c
        /*08e0*/ 	.word	0x00000050
        /*08e4*/ 	.short	0x010a
        /*08e6*/ 	.byte	0xff
	.zero		1


	//   ....[123]....
        /*08e8*/ 	.word	0x00009820
        /*08ec*/ 	.word	0x0000005b
        /*08f0*/ 	.word	0x00000000
        /*08f4*/ 	.short	0x0101
        /*08f6*/ 	.byte	0xff
	.zero		1


	//   ....[124]....
        /*08f8*/ 	.word	0x00009840
        /*08fc*/ 	.word	0x0000005c
        /*0900*/ 	.word	0x00000050
        /*0904*/ 	.short	0x010a
        /*0906*/ 	.byte	0xff
	.zero		1


	//   ....[125]....
        /*0908*/ 	.word	0x00009910
        /*090c*/ 	.word	0x0000005c
        /*0910*/ 	.word	0x00000050
        /*0914*/ 	.short	0x010a
        /*0916*/ 	.byte	0xff
	.zero		1


	//   ....[126]....
        /*0918*/ 	.word	0x0000a1c0
        /*091c*/ 	.word	0x0000005b
        /*0920*/ 	.word	0x00000000
        /*0924*/ 	.short	0x0101
        /*0926*/ 	.byte	0xff
	.zero		1


	//   ....[127]....
        /*0928*/ 	.word	0x0000a1e0
        /*092c*/ 	.word	0x0000005c
        /*0930*/ 	.word	0x00000050
        /*0934*/ 	.short	0x010a
        /*0936*/ 	.byte	0xff
	.zero		1


	//   ....[128]....
        /*0938*/ 	.word	0x0000a2b0
        /*093c*/ 	.word	0x0000005c
        /*0940*/ 	.word	0x00000050
        /*0944*/ 	.short	0x010a
        /*0946*/ 	.byte	0xff
	.zero		1


	//   ....[129]....
        /*0948*/ 	.word	0x0000a5f0
        /*094c*/ 	.word	0x000000ff
        /*0950*/ 	.word	0x00000000
        /*0954*/ 	.short	0x0101
        /*0956*/ 	.byte	0x05
	.zero		1


	//   ....[130]....
        /*0958*/ 	.word	0x0000ab70
        /*095c*/ 	.word	0x00000002
        /*0960*/ 	.word	0x00000000
        /*0964*/ 	.short	0x0101
        /*0966*/ 	.byte	0xff
	.zero		1


	//   ....[131]....
        /*0968*/ 	.word	0x0000ade0
        /*096c*/ 	.word	0x000000ff
        /*0970*/ 	.word	0x00000000
        /*0974*/ 	.short	0x0101
        /*0976*/ 	.byte	0x04
	.zero		1


	//   ....[132]....
        /*0978*/ 	.word	0x0000ae00
        /*097c*/ 	.word	0x00000003
        /*0980*/ 	.word	0x00000110
        /*0984*/ 	.short	0x010a
        /*0986*/ 	.byte	0xff
	.zero		1


	//   ....[133]....
        /*0988*/ 	.word	0x0000ae60
        /*098c*/ 	.word	0x00000002
        /*0990*/ 	.word	0x00000028
        /*0994*/ 	.short	0x010a
        /*0996*/ 	.byte	0xff
	.zero		1


	//   ....[134]....
        /*0998*/ 	.word	0x0000aec0
        /*099c*/ 	.word	0x00000002
        /*09a0*/ 	.word	0x00000028
        /*09a4*/ 	.short	0x010a
        /*09a6*/ 	.byte	0xff
	.zero		1


	//   ....[135]....
        /*09a8*/ 	.word	0x0000af10
        /*09ac*/ 	.word	0x00000002
        /*09b0*/ 	.word	0x000000a0
        /*09b4*/ 	.short	0x010a
        /*09b6*/ 	.byte	0xff
	.zero		1


	//   ....[136]....
        /*09b8*/ 	.word	0x0000af70
        /*09bc*/ 	.word	0x00000000
        /*09c0*/ 	.word	0x00000000
        /*09c4*/ 	.short	0x010a
        /*09c6*/ 	.byte	0xff
	.zero		1


	//   ....[137]....
        /*09c8*/ 	.word	0x0000afd0
        /*09cc*/ 	.word	0x00000000
        /*09d0*/ 	.word	0x00000000
        /*09d4*/ 	.short	0x010a
        /*09d6*/ 	.byte	0xff
	.zero		1


	//   ....[138]....
        /*09d8*/ 	.word	0x0000b030
        /*09dc*/ 	.word	0x00000000
        /*09e0*/ 	.word	0x00000000
        /*09e4*/ 	.short	0x010a
        /*09e6*/ 	.byte	0xff
	.zero		1


	//   ....[139]....
        /*09e8*/ 	.word	0x0000b090
        /*09ec*/ 	.word	0x00000000
        /*09f0*/ 	.word	0x00000000
        /*09f4*/ 	.short	0x010a
        /*09f6*/ 	.byte	0xff
	.zero		1


	//   ....[140]....
        /*09f8*/ 	.word	0x0000b0e0
        /*09fc*/ 	.word	0x00000000
        /*0a00*/ 	.word	0x00000100
        /*0a04*/ 	.short	0x010a
        /*0a06*/ 	.byte	0xff
	.zero		1


	//   ....[141]....
        /*0a08*/ 	.word	0x0000b140
        /*0a0c*/ 	.word	0x00000000
        /*0a10*/ 	.word	0x000000b0
        /*0a14*/ 	.short	0x010a
        /*0a16*/ 	.byte	0xff
	.zero		1


	//   ....[142]....
        /*0a18*/ 	.word	0x0000b190
        /*0a1c*/ 	.word	0x00000000
        /*0a20*/ 	.word	0x000000a0
        /*0a24*/ 	.short	0x010a
        /*0a26*/ 	.byte	0xff
	.zero		1


	//   ....[143]....
        /*0a28*/ 	.word	0x0000b1f0
        /*0a2c*/ 	.word	0x00000000
        /*0a30*/ 	.word	0x000000b0
        /*0a34*/ 	.short	0x010a
        /*0a36*/ 	.byte	0xff
	.zero		1


	//   ....[144]....
        /*0a38*/ 	.word	0x0000b240
        /*0a3c*/ 	.word	0x00000000
        /*0a40*/ 	.word	0x000000a0
        /*0a44*/ 	.short	0x010a
        /*0a46*/ 	.byte	0xff
	.zero		1


	//   ....[145]....
        /*0a48*/ 	.word	0x0000b2a0
        /*0a4c*/ 	.word	0x00000003
        /*0a50*/ 	.word	0x000000e0
        /*0a54*/ 	.short	0x010a
        /*0a56*/ 	.byte	0xff
	.zero		1


	//   ....[146]....
        /*0a58*/ 	.word	0x0000b300
        /*0a5c*/ 	.word	0x00000000
        /*0a60*/ 	.word	0x00000000
        /*0a64*/ 	.short	0x010a
        /*0a66*/ 	.byte	0xff
	.zero		1


	//   ....[147]....
        /*0a68*/ 	.word	0x0000b360
        /*0a6c*/ 	.word	0x00000000
        /*0a70*/ 	.word	0x00000000
        /*0a74*/ 	.short	0x010a
        /*0a76*/ 	.byte	0xff
	.zero		1


	//   ....[148]....
        /*0a78*/ 	.word	0x0000b3c0
        /*0a7c*/ 	.word	0x00000000
        /*0a80*/ 	.word	0x00000000
        /*0a84*/ 	.short	0x010a
        /*0a86*/ 	.byte	0xff
	.zero		1


	//   ....[149]....
        /*0a88*/ 	.word	0x0000b420
        /*0a8c*/ 	.word	0x00000000
        /*0a90*/ 	.word	0x00000000
        /*0a94*/ 	.short	0x010a
        /*0a96*/ 	.byte	0xff
	.zero		1


	//   ....[150]....
        /*0a98*/ 	.word	0x0000b480
        /*0a9c*/ 	.word	0x00000000
        /*0aa0*/ 	.word	0x00000000
        /*0aa4*/ 	.short	0x010a
        /*0aa6*/ 	.byte	0xff
	.zero		1


	//   ....[151]....
        /*0aa8*/ 	.word	0x0000b4d0
        /*0aac*/ 	.word	0x00000000
        /*0ab0*/ 	.word	0x000000a0
        /*0ab4*/ 	.short	0x010a
        /*0ab6*/ 	.byte	0xff
	.zero		1


	//   ....[152]....
        /*0ab8*/ 	.word	0x0000b530
        /*0abc*/ 	.word	0x00000000
        /*0ac0*/ 	.word	0x00000098
        /*0ac4*/ 	.short	0x010a
        /*0ac6*/ 	.byte	0xff
	.zero		1


	//   ....[153]....
        /*0ac8*/ 	.word	0x0000b590
        /*0acc*/ 	.word	0x00000003
        /*0ad0*/ 	.word	0x00000070
        /*0ad4*/ 	.short	0x010a
        /*0ad6*/ 	.byte	0xff
	.zero		1


	//   ....[154]....
        /*0ad8*/ 	.word	0x0000b5f0
        /*0adc*/ 	.word	0x00000003
        /*0ae0*/ 	.word	0x00000078
        /*0ae4*/ 	.short	0x010a
        /*0ae6*/ 	.byte	0xff
	.zero		1


	//   ....[155]....
        /*0ae8*/ 	.word	0x0000b650
        /*0aec*/ 	.word	0x00000003
        /*0af0*/ 	.word	0x00000080
        /*0af4*/ 	.short	0x010a
        /*0af6*/ 	.byte	0xff
	.zero		1


	//   ....[156]....
        /*0af8*/ 	.word	0x0000b6b0
        /*0afc*/ 	.word	0x00000003
        /*0b00*/ 	.word	0x00000088
        /*0b04*/ 	.short	0x010a
        /*0b06*/ 	.byte	0xff
	.zero		1


	//   ....[157]....
        /*0b08*/ 	.word	0x0000b710
        /*0b0c*/ 	.word	0x00000003
        /*0b10*/ 	.word	0x00000070
        /*0b14*/ 	.short	0x010a
        /*0b16*/ 	.byte	0xff
	.zero		1


	//   ....[158]....
        /*0b18*/ 	.word	0x0000b770
        /*0b1c*/ 	.word	0x00000003
        /*0b20*/ 	.word	0x00000078
        /*0b24*/ 	.short	0x010a
        /*0b26*/ 	.byte	0xff
	.zero		1


	//   ....[159]....
        /*0b28*/ 	.word	0x0000b7d0
        /*0b2c*/ 	.word	0x00000003
        /*0b30*/ 	.word	0x00000080
        /*0b34*/ 	.short	0x010a
        /*0b36*/ 	.byte	0xff
	.zero		1


	//   ....[160]....
        /*0b38*/ 	.word	0x0000b830
        /*0b3c*/ 	.word	0x00000003
        /*0b40*/ 	.word	0x00000088
        /*0b44*/ 	.short	0x010a
        /*0b46*/ 	.byte	0xff
	.zero		1


	//   ....[161]....
        /*0b48*/ 	.word	0x0000b890
        /*0b4c*/ 	.word	0x00000003
        /*0b50*/ 	.word	0x00000070
        /*0b54*/ 	.short	0x010a
        /*0b56*/ 	.byte	0xff
	.zero		1


	//   ....[162]....
        /*0b58*/ 	.word	0x0000b8f0
        /*0b5c*/ 	.word	0x00000003
        /*0b60*/ 	.word	0x00000078
        /*0b64*/ 	.short	0x010a
        /*0b66*/ 	.byte	0xff
	.zero		1


	//   ....[163]....
        /*0b68*/ 	.word	0x0000b950
        /*0b6c*/ 	.word	0x00000003
        /*0b70*/ 	.word	0x00000080
        /*0b74*/ 	.short	0x010a
        /*0b76*/ 	.byte	0xff
	.zero		1


	//   ....[164]....
        /*0b78*/ 	.word	0x0000b9a0
        /*0b7c*/ 	.word	0x00000000
        /*0b80*/ 	.word	0x000000a0
        /*0b84*/ 	.short	0x010a
        /*0b86*/ 	.byte	0xff
	.zero		1


	//   ....[165]....
        /*0b88*/ 	.word	0x0000ba00
        /*0b8c*/ 	.word	0x00000002
        /*0b90*/ 	.word	0x00000050
        /*0b94*/ 	.short	0x010a
        /*0b96*/ 	.byte	0xff
	.zero		1


	//   ....[166]....
        /*0b98*/ 	.word	0x0000ba50
        /*0b9c*/ 	.word	0x00000057
        /*0ba0*/ 	.word	0x000000c0
        /*0ba4*/ 	.short	0x010a
        /*0ba6*/ 	.byte	0xff
	.zero		1


	//   ....[167]....
        /*0ba8*/ 	.word	0x0000baa0
        /*0bac*/ 	.word	0x00000003
        /*0bb0*/ 	.word	0x00000050
        /*0bb4*/ 	.short	0x010a
        /*0bb6*/ 	.byte	0xff
	.zero		1


	//   ....[168]....
        /*0bb8*/ 	.word	0x0000baf0
        /*0bbc*/ 	.word	0x0000005b
        /*0bc0*/ 	.word	0x00000050
        /*0bc4*/ 	.short	0x010a
        /*0bc6*/ 	.byte	0xff
	.zero		1


	//   ....[169]....
        /*0bc8*/ 	.word	0x0000bb40
        /*0bcc*/ 	.word	0x0000005b
        /*0bd0*/ 	.word	0x00000050
        /*0bd4*/ 	.short	0x010a
        /*0bd6*/ 	.byte	0xff
	.zero		1


	//   ....[170]....
        /*0bd8*/ 	.word	0x0000bb90
        /*0bdc*/ 	.word	0x0000005c
        /*0be0*/ 	.word	0x00000050
        /*0be4*/ 	.short	0x010a
        /*0be6*/ 	.byte	0xff
	.zero		1


	//   ....[171]....
        /*0be8*/ 	.word	0x0000bbe0
        /*0bec*/ 	.word	0x0000005c
        /*0bf0*/ 	.word	0x00000050
        /*0bf4*/ 	.short	0x010a
        /*0bf6*/ 	.byte	0xff
	.zero		1


	//   ....[172]....
        /*0bf8*/ 	.word	0x0000bc30
        /*0bfc*/ 	.word	0x0000005c
        /*0c00*/ 	.word	0x00000050
        /*0c04*/ 	.short	0x010a
        /*0c06*/ 	.byte	0xff
	.zero		1


	//   ....[173]....
        /*0c08*/ 	.word	0x0000bc80
        /*0c0c*/ 	.word	0x0000005c
        /*0c10*/ 	.word	0x00000050
        /*0c14*/ 	.short	0x010a
        /*0c16*/ 	.byte	0xff
	.zero		1


	//----- nvinfo : EIATTR_NUM_MBARRIERS
	.align		4
.L_47:
        /*0c18*/ 	.byte	0x03, 0x38
        /*0c1a*/ 	.short	0x0024


	//----- nvinfo : EIATTR_EXIT_INSTR_OFFSETS
	.align		4
        /*0c1c*/ 	.byte	0x04, 0x1c
        /*0c1e*/ 	.short	(.L_49 - .L_48)


	//   ....[0]....
.L_48:
        /*0c20*/ 	.word	0x000025a0


	//   ....[1]....
        /*0c24*/ 	.word	0x00002a90


	//   ....[2]....
        /*0c28*/ 	.word	0x00002af0


	//   ....[3]....
        /*0c2c*/ 	.word	0x000039f0


	//   ....[4]....
        /*0c30*/ 	.word	0x00005040


	//   ....[5]....
        /*0c34*/ 	.word	0x00005080


	//   ....[6]....
        /*0c38*/ 	.word	0x0000acd0


	//   ....[7]....
        /*0c3c*/ 	.word	0x0000ad50


	//   ....[8]....
        /*0c40*/ 	.word	0x0000ad80


	//   ....[9]....
        /*0c44*/ 	.word	0x0000adf0


	//----- nvinfo : EIATTR_MAX_THREADS
	.align		4
.L_49:
        /*0c48*/ 	.byte	0x04, 0x05
        /*0c4a*/ 	.short	(.L_51 - .L_50)
.L_50:
        /*0c4c*/ 	.word	0x00000100
        /*0c50*/ 	.word	0x00000001
        /*0c54*/ 	.word	0x00000001


	//----- nvinfo : EIATTR_CRS_STACK_SIZE
	.align		4
.L_51:
        /*0c58*/ 	.byte	0x04, 0x1e
        /*0c5a*/ 	.short	(.L_53 - .L_52)
.L_52:
        /*0c5c*/ 	.word	0x00000000


	//----- nvinfo : EIATTR_CBANK_PARAM_SIZE
	.align		4
.L_53:
        /*0c60*/ 	.byte	0x03, 0x19
        /*0c62*/ 	.short	0x0800


	//----- nvinfo : EIATTR_PARAM_CBANK
	.align		4
        /*0c64*/ 	.byte	0x04, 0x0a
        /*0c66*/ 	.short	(.L_55 - .L_54)
	.align		4
.L_54:
        /*0c68*/ 	.word	index@(.nv.constant0._ZN7cutlass13device_kernelINS_4gemm6kernel13GemmUniversalIN4cute5tupleIJiiiiEEENS1_10collective13CollectiveMmaINS1_35MainloopSm100TmaUmmaWarpSpecializedILi5ELi2ELi4ENS5_IJNS4_1CILi1EEESB_SB_EEEEENS5_IJNSA_ILi128EEESE_NSA_ILi32EEEEEENS_10tfloat32_tENS5_IJlSB_lEEESH_SI_NS4_8TiledMMAINS4_8MMA_AtomIJNS4_17SM100_MMA_TF32_SSISH_SH_fLi128ELi128ELNS4_4UMMA5MajorE0ELSN_0ELNSM_7ScaleInE0ELSO_0EEEEEENS4_6LayoutISC_NS5_IJNSA_ILi0EEESS_SS_EEEEENS5_IJNS4_10UnderscoreESV_SV_EEEEENS4_13SM90_TMA_LOADENS4_14ComposedLayoutINS4_7SwizzleILi3ELi4ELi3EEENS4_18smem_ptr_flag_bitsILi32EEENSR_INS5_IJNSA_ILi8EEESF_EEENS5_IJSF_SB_EEEEEEEvNS4_8identityESY_S18_vS19_EENS_8epilogue10collective18CollectiveEpilogueINS1B_23Sm100TmaWarpSpecializedILi4ELi2ELi16ELb1ELb0EEEJSG_NS5_IJNSR_ISE_SB_EENSR_INSA_ILi16EEESB_EEEEESH_SI_SH_SI_NS1B_6fusion15FusionCallbacksIS1F_NS1K_17LinearCombinationISH_fSH_fLNS_15FloatRoundStyleE2EEESG_S1J_JEEENS4_5SM1004TMEM4LOAD26SM100_TMEM_LOAD_32dp32b16xESY_NSZ_INS10_ILi2ELi4ELi3EEES13_NSR_INS5_IJS14_S1H_EEENS5_IJS1H_SB_EEEEEEENS4_39AutoVectorizingCopyWithAssumedAlignmentILi128EEENS4_14SM90_TMA_STOREES1Y_S20_S20_EEEvvEEEEvNT_6ParamsE)
        /*0c6c*/ 	.short	0x0380
        /*0c6e*/ 	.short	0x0800


	//----- nvinfo : EIATTR_SW_WAR
	.align		4
.L_55:
        /*0c70*/ 	.byte	0x04, 0x36
        /*0c72*/ 	.short	(.L_57 - .L_56)
.L_56:
        /*0c74*/ 	.word	0x00000008
.L_57:


//--------------------- .nv.callgraph             --------------------------
	.section	.nv.callgraph,"",@"SHT_CUDA_CALLGRAPH"
	.align	4
	.sectionentsize	8
	.align		4
        /*0000*/ 	.word	0x00000000
	.align		4
        /*0004*/ 	.word	0xffffffff
	.align		4
        /*0008*/ 	.word	index@(_ZN7cutlass13device_kernelINS_4gemm6kernel13GemmUniversalIN4cute5tupleIJiiiiEEENS1_10collective13CollectiveMmaINS1_35MainloopSm100TmaUmmaWarpSpecializedILi5ELi2ELi4ENS5_IJNS4_1CILi1EEESB_SB_EEEEENS5_IJNSA_ILi128EEESE_NSA_ILi32EEEEEENS_10tfloat32_tENS5_IJlSB_lEEESH_SI_NS4_8TiledMMAINS4_8MMA_AtomIJNS4_17SM100_MMA_TF32_SSISH_SH_fLi128ELi128ELNS4_4UMMA5MajorE0ELSN_0ELNSM_7ScaleInE0ELSO_0EEEEEENS4_6LayoutISC_NS5_IJNSA_ILi0EEESS_SS_EEEEENS5_IJNS4_10UnderscoreESV_SV_EEEEENS4_13SM90_TMA_LOADENS4_14ComposedLayoutINS4_7SwizzleILi3ELi4ELi3EEENS4_18smem_ptr_flag_bitsILi32EEENSR_INS5_IJNSA_ILi8EEESF_EEENS5_IJSF_SB_EEEEEEEvNS4_8identityESY_S18_vS19_EENS_8epilogue10collective18CollectiveEpilogueINS1B_23Sm100TmaWarpSpecializedILi4ELi2ELi16ELb1ELb0EEEJSG_NS5_IJNSR_ISE_SB_EENSR_INSA_ILi16EEESB_EEEEESH_SI_SH_SI_NS1B_6fusion15FusionCallbacksIS1F_NS1K_17LinearCombinationISH_fSH_fLNS_15FloatRoundStyleE2EEESG_S1J_JEEENS4_5SM1004TMEM4LOAD26SM100_TMEM_LOAD_32dp32b16xESY_NSZ_INS10_ILi2ELi4ELi3EEES13_NSR_INS5_IJS14_S1H_EEENS5_IJS1H_SB_EEEEEEENS4_39AutoVectorizingCopyWithAssumedAlignmentILi128EEENS4_14SM90_TMA_STOREES1Y_S20_S20_EEEvvEEEEvNT_6ParamsE)
	.align		4
        /*000c*/ 	.word	index@(__assertfail)
	.align		4
        /*0010*/ 	.word	0x00000000
	.align		4
        /*0014*/ 	.word	0xfffffffe
	.align		4
        /*0018*/ 	.word	0x00000000
	.align		4
        /*001c*/ 	.word	0xfffffffd
	.align		4
        /*0020*/ 	.word	0x00000000
	.align		4
        /*0024*/ 	.word	0xfffffffc


//--------------------- .nv.constant4             --------------------------
	.section	.nv.constant4,"a",@progbits
	.align	8
	.align		8
.nv.constant4:
        /*0000*/ 	.dword	__assertfail
	.align		8
        /*0008*/ 	.dword	__unnamed_1
	.align		8
        /*0010*/ 	.dword	__unnamed_2
	.align		8
        /*0018*/ 	.dword	_ZN40_INTERNAL_b71b3d13_4_k_cu_84fb7c06_100564cuda3std3__45__cpo5beginE
	.align		8
        /*0020*/ 	.dword	_ZN40_INTERNAL_b71b3d13_4_k_cu_84fb7c06_100564cuda3std3__45__cpo3endE
	.align		8
        /*0028*/ 	.dword	_ZN40_INTERNAL_b71b3d13_4_k_cu_84fb7c06_100564cuda3std3__45__cpo6cbeginE
	.align		8
        /*0030*/ 	.dword	_ZN40_INTERNAL_b71b3d13_4_k_cu_84fb7c06_100564cuda3std3__45__cpo4cendE
	.align		8
        /*0038*/ 	.dword	_ZN40_INTERNAL_b71b3d13_4_k_cu_84fb7c06_100564cuda3std3__442_GLOBAL__N__b71b3d13_4_k_cu_84fb7c06_100566ignoreE
	.align		8
        /*0040*/ 	.dword	_ZN40_INTERNAL_b71b3d13_4_k_cu_84fb7c06_100564cuda3std3__419piecewise_constructE
	.align		8
        /*0048*/ 	.dword	_ZN40_INTERNAL_b71b3d13_4_k_cu_84fb7c06_100564cuda3std3__48in_placeE
	.align		8
        /*0050*/ 	.dword	_ZN40_INTERNAL_b71b3d13_4_k_cu_84fb7c06_100564cuda3std6ranges3__45__cpo4swapE
	.align		8
        /*0058*/ 	.dword	_ZN40_INTERNAL_b71b3d13_4_k_cu_84fb7c06_100564cuda3std6ranges3__45__cpo9iter_moveE
	.align		8
        /*0060*/ 	.dword	_ZN40_INTERNAL_b71b3d13_4_k_cu_84fb7c06_100564cute7productE
	.align		8
        /*0068*/ 	.dword	_ZN40_INTERNAL_b71b3d13_4_k_cu_84fb7c06_100564cute1_E
	.align		8
        /*0070*/ 	.dword	$str$25
	.align		8
        /*0078*/ 	.dword	$str$26
	.align		8
        /*0080*/ 	.dword	$str$27
	.align		8
        /*0088*/ 	.dword	$str$28


//--------------------- .text._ZN7cutlass13device_kernelINS_4gemm6kernel13GemmUniversalIN4cute5tupleIJiiiiEEENS1_10collective13CollectiveMmaINS1_35MainloopSm100TmaUmmaWarpSpecializedILi5ELi2ELi4ENS5_IJNS4_1CILi1EEESB_SB_EEEEENS5_IJNSA_ILi128EEESE_NSA_ILi32EEEEEENS_10tfloat32_tENS5_IJlSB_lEEESH_SI_NS4_8TiledMMAINS4_8MMA_AtomIJNS4_17SM100_MMA_TF32_SSISH_SH_fLi128ELi128ELNS4_4UMMA5MajorE0ELSN_0ELNSM_7ScaleInE0ELSO_0EEEEEENS4_6LayoutISC_NS5_IJNSA_ILi0EEESS_SS_EEEEENS5_IJNS4_10UnderscoreESV_SV_EEEEENS4_13SM90_TMA_LOADENS4_14ComposedLayoutINS4_7SwizzleILi3ELi4ELi3EEENS4_18smem_ptr_flag_bitsILi32EEENSR_INS5_IJNSA_ILi8EEESF_EEENS5_IJSF_SB_EEEEEEEvNS4_8identityESY_S18_vS19_EENS_8epilogue10collective18CollectiveEpilogueINS1B_23Sm100TmaWarpSpecializedILi4ELi2ELi16ELb1ELb0EEEJSG_NS5_IJNSR_ISE_SB_EENSR_INSA_ILi16EEESB_EEEEESH_SI_SH_SI_NS1B_6fusion15FusionCallbacksIS1F_NS1K_17LinearCombinationISH_fSH_fLNS_15FloatRoundStyleE2EEESG_S1J_JEEENS4_5SM1004TMEM4LOAD26SM100_TMEM_LOAD_32dp32b16xESY_NSZ_INS10_ILi2ELi4ELi3EEES13_NSR_INS5_IJS14_S1H_EEENS5_IJS1H_SB_EEEEEEENS4_39AutoVectorizingCopyWithAssumedAlignmentILi128EEENS4_14SM90_TMA_STOREES1Y_S20_S20_EEEvvEEEEvNT_6ParamsE --------------------------
	.section	.text._ZN7cutlass13device_kernelINS_4gemm6kernel13GemmUniversalIN4cute5tupleIJiiiiEEENS1_10collective13CollectiveMmaINS1_35MainloopSm100TmaUmmaWarpSpecializedILi5ELi2ELi4ENS5_IJNS4_1CILi1EEESB_SB_EEEEENS5_IJNSA_ILi128EEESE_NSA_ILi32EEEEEENS_10tfloat32_tENS5_IJlSB_lEEESH_SI_NS4_8TiledMMAINS4_8MMA_AtomIJNS4_17SM100_MMA_TF32_SSISH_SH_fLi128ELi128ELNS4_4UMMA5MajorE0ELSN_0ELNSM_7ScaleInE0ELSO_0EEEEEENS4_6LayoutISC_NS5_IJNSA_ILi0EEESS_SS_EEEEENS5_IJNS4_10UnderscoreESV_SV_EEEEENS4_13SM90_TMA_LOADENS4_14ComposedLayoutINS4_7SwizzleILi3ELi4ELi3EEENS4_18smem_ptr_flag_bitsILi32EEENSR_INS5_IJNSA_ILi8EEESF_EEENS5_IJSF_SB_EEEEEEEvNS4_8identityESY_S18_vS19_EENS_8epilogue10collective18CollectiveEpilogueINS1B_23Sm100TmaWarpSpecializedILi4ELi2ELi16ELb1ELb0EEEJSG_NS5_IJNSR_ISE_SB_EENSR_INSA_ILi16EEESB_EEEEESH_SI_SH_SI_NS1B_6fusion15FusionCallbacksIS1F_NS1K_17LinearCombinationISH_fSH_fLNS_15FloatRoundStyleE2EEESG_S1J_JEEENS4_5SM1004TMEM4LOAD26SM100_TMEM_LOAD_32dp32b16xESY_NSZ_INS10_ILi2ELi4ELi3EEES13_NSR_INS5_IJS14_S1H_EEENS5_IJS1H_SB_EEEEEEENS4_39AutoVectorizingCopyWithAssumedAlignmentILi128EEENS4_14SM90_TMA_STOREES1Y_S20_S20_EEEvvEEEEvNT_6ParamsE,"ax",@progbits
	.align	128
.text._ZN7cutlass13device_kernelINS_4gemm6kernel13GemmUniversalIN4cute5tupleIJiiiiEEENS1_10collective13CollectiveMmaINS1_35MainloopSm100TmaUmmaWarpSpecializedILi5ELi2ELi4ENS5_IJNS4_1CILi1EEESB_SB_EEEEENS5_IJNSA_ILi128EEESE_NSA_ILi32EEEEEENS_10tfloat32_tENS5_IJlSB_lEEESH_SI_NS4_8TiledMMAINS4_8MMA_AtomIJNS4_17SM100_MMA_TF32_SSISH_SH_fLi128ELi128ELNS4_4UMMA5MajorE0ELSN_0ELNSM_7ScaleInE0ELSO_0EEEEEENS4_6LayoutISC_NS5_IJNSA_ILi0EEESS_SS_EEEEENS5_IJNS4_10UnderscoreESV_SV_EEEEENS4_13SM90_TMA_LOADENS4_14ComposedLayoutINS4_7SwizzleILi3ELi4ELi3EEENS4_18smem_ptr_flag_bitsILi32EEENSR_INS5_IJNSA_ILi8EEESF_EEENS5_IJSF_SB_EEEEEEEvNS4_8identityESY_S18_vS19_EENS_8epilogue10collective18CollectiveEpilogueINS1B_23Sm100TmaWarpSpecializedILi4ELi2ELi16ELb1ELb0EEEJSG_NS5_IJNSR_ISE_SB_EENSR_INSA_ILi16EEESB_EEEEESH_SI_SH_SI_NS1B_6fusion15FusionCallbacksIS1F_NS1K_17LinearCombinationISH_fSH_fLNS_15FloatRoundStyleE2EEESG_S1J_JEEENS4_5SM1004TMEM4LOAD26SM100_TMEM_LOAD_32dp32b16xESY_NSZ_INS10_ILi2ELi4ELi3EEES13_NSR_INS5_IJS14_S1H_EEENS5_IJS1H_SB_EEEEEEENS4_39AutoVectorizingCopyWithAssumedAlignmentILi128EEENS4_14SM90_TMA_STOREES1Y_S20_S20_EEEvvEEEEvNT_6ParamsE:
        .type           _ZN7cutlass13device_kernelINS_4gemm6kernel13GemmUniversalIN4cute5tupleIJiiiiEEENS1_10collective13CollectiveMmaINS1_35MainloopSm100TmaUmmaWarpSpecializedILi5ELi2ELi4ENS5_IJNS4_1CILi1EEESB_SB_EEEEENS5_IJNSA_ILi128EEESE_NSA_ILi32EEEEEENS_10tfloat32_tENS5_IJlSB_lEEESH_SI_NS4_8TiledMMAINS4_8MMA_AtomIJNS4_17SM100_MMA_TF32_SSISH_SH_fLi128ELi128ELNS4_4UMMA5MajorE0ELSN_0ELNSM_7ScaleInE0ELSO_0EEEEEENS4_6LayoutISC_NS5_IJNSA_ILi0EEESS_SS_EEEEENS5_IJNS4_10UnderscoreESV_SV_EEEEENS4_13SM90_TMA_LOADENS4_14ComposedLayoutINS4_7SwizzleILi3ELi4ELi3EEENS4_18smem_ptr_flag_bitsILi32EEENSR_INS5_IJNSA_ILi8EEESF_EEENS5_IJSF_SB_EEEEEEEvNS4_8identityESY_S18_vS19_EENS_8epilogue10collective18CollectiveEpilogueINS1B_23Sm100TmaWarpSpecializedILi4ELi2ELi16ELb1ELb0EEEJSG_NS5_IJNSR_ISE_SB_EENSR_INSA_ILi16EEESB_EEEEESH_SI_SH_SI_NS1B_6fusion15FusionCallbacksIS1F_NS1K_17LinearCombinationISH_fSH_fLNS_15FloatRoundStyleE2EEESG_S1J_JEEENS4_5SM1004TMEM4LOAD26SM100_TMEM_LOAD_32dp32b16xESY_NSZ_INS10_ILi2ELi4ELi3EEES13_NSR_INS5_IJS14_S1H_EEENS5_IJS1H_SB_EEEEEEENS4_39AutoVectorizingCopyWithAssumedAlignmentILi128EEENS4_14SM90_TMA_STOREES1Y_S20_S20_EEEvvEEEEvNT_6ParamsE,@function
        .size           _ZN7cutlass13device_kernelINS_4gemm6kernel13GemmUniversalIN4cute5tupleIJiiiiEEENS1_10collective13CollectiveMmaINS1_35MainloopSm100TmaUmmaWarpSpecializedILi5ELi2ELi4ENS5_IJNS4_1CILi1EEESB_SB_EEEEENS5_IJNSA_ILi128EEESE_NSA_ILi32EEEEEENS_10tfloat32_tENS5_IJlSB_lEEESH_SI_NS4_8TiledMMAINS4_8MMA_AtomIJNS4_17SM100_MMA_TF32_SSISH_SH_fLi128ELi128ELNS4_4UMMA5MajorE0ELSN_0ELNSM_7ScaleInE0ELSO_0EEEEEENS4_6LayoutISC_NS5_IJNSA_ILi0EEESS_SS_EEEEENS5_IJNS4_10UnderscoreESV_SV_EEEEENS4_13SM90_TMA_LOADENS4_14ComposedLayoutINS4_7SwizzleILi3ELi4ELi3EEENS4_18smem_ptr_flag_bitsILi32EEENSR_INS5_IJNSA_ILi8EEESF_EEENS5_IJSF_SB_EEEEEEEvNS4_8identityESY_S18_vS19_EENS_8epilogue10collective18CollectiveEpilogueINS1B_23Sm100TmaWarpSpecializedILi4ELi2ELi16ELb1ELb0EEEJSG_NS5_IJNSR_ISE_SB_EENSR_INSA_ILi16EEESB_EEEEESH_SI_SH_SI_NS1B_6fusion15FusionCallbacksIS1F_NS1K_17LinearCombinationISH_fSH_fLNS_15FloatRoundStyleE2EEESG_S1J_JEEENS4_5SM1004TMEM4LOAD26SM100_TMEM_LOAD_32dp32b16xESY_NSZ_INS10_ILi2ELi4ELi3EEES13_NSR_INS5_IJS14_S1H_EEENS5_IJS1H_SB_EEEEEEENS4_39AutoVectorizingCopyWithAssumedAlignmentILi128EEENS4_14SM90_TMA_STOREES1Y_S20_S20_EEEvvEEEEvNT_6ParamsE,(.L_x_223 - _ZN7cutlass13device_kernelINS_4gemm6kernel13GemmUniversalIN4cute5tupleIJiiiiEEENS1_10collective13CollectiveMmaINS1_35MainloopSm100TmaUmmaWarpSpecializedILi5ELi2ELi4ENS5_IJNS4_1CILi1EEESB_SB_EEEEENS5_IJNSA_ILi128EEESE_NSA_ILi32EEEEEENS_10tfloat32_tENS5_IJlSB_lEEESH_SI_NS4_8TiledMMAINS4_8MMA_AtomIJNS4_17SM100_MMA_TF32_SSISH_SH_fLi128ELi128ELNS4_4UMMA5MajorE0ELSN_0ELNSM_7ScaleInE0ELSO_0EEEEEENS4_6LayoutISC_NS5_IJNSA_ILi0EEESS_SS_EEEEENS5_IJNS4_10UnderscoreESV_SV_EEEEENS4_13SM90_TMA_LOADENS4_14ComposedLayoutINS4_7SwizzleILi3ELi4ELi3EEENS4_18smem_ptr_flag_bitsILi32EEENSR_INS5_IJNSA_ILi8EEESF_EEENS5_IJSF_SB_EEEEEEEvNS4_8identityESY_S18_vS19_EENS_8epilogue10collective18CollectiveEpilogueINS1B_23Sm100TmaWarpSpecializedILi4ELi2ELi16ELb1ELb0EEEJSG_NS5_IJNSR_ISE_SB_EENSR_INSA_ILi16EEESB_EEEEESH_SI_SH_SI_NS1B_6fusion15FusionCallbacksIS1F_NS1K_17LinearCombinationISH_fSH_fLNS_15FloatRoundStyleE2EEESG_S1J_JEEENS4_5SM1004TMEM4LOAD26SM100_TMEM_LOAD_32dp32b16xESY_NSZ_INS10_ILi2ELi4ELi3EEES13_NSR_INS5_IJS14_S1H_EEENS5_IJS1H_SB_EEEEEEENS4_39AutoVectorizingCopyWithAssumedAlignmentILi128EEENS4_14SM90_TMA_STOREES1Y_S20_S20_EEEvvEEEEvNT_6ParamsE)
        .other          _ZN7cutlass13device_kernelINS_4gemm6kernel13GemmUniversalIN4cute5tupleIJiiiiEEENS1_10collective13CollectiveMmaINS1_35MainloopSm100TmaUmmaWarpSpecializedILi5ELi2ELi4ENS5_IJNS4_1CILi1EEESB_SB_EEEEENS5_IJNSA_ILi128EEESE_NSA_ILi32EEEEEENS_10tfloat32_tENS5_IJlSB_lEEESH_SI_NS4_8TiledMMAINS4_8MMA_AtomIJNS4_17SM100_MMA_TF32_SSISH_SH_fLi128ELi128ELNS4_4UMMA5MajorE0ELSN_0ELNSM_7ScaleInE0ELSO_0EEEEEENS4_6LayoutISC_NS5_IJNSA_ILi0EEESS_SS_EEEEENS5_IJNS4_10UnderscoreESV_SV_EEEEENS4_13SM90_TMA_LOADENS4_14ComposedLayoutINS4_7SwizzleILi3ELi4ELi3EEENS4_18smem_ptr_flag_bitsILi32EEENSR_INS5_IJNSA_ILi8EEESF_EEENS5_IJSF_SB_EEEEEEEvNS4_8identityESY_S18_vS19_EENS_8epilogue10collective18CollectiveEpilogueINS1B_23Sm100TmaWarpSpecializedILi4ELi2ELi16ELb1ELb0EEEJSG_NS5_IJNSR_ISE_SB_EENSR_INSA_ILi16EEESB_EEEEESH_SI_SH_SI_NS1B_6fusion15FusionCallbacksIS1F_NS1K_17LinearCombinationISH_fSH_fLNS_15FloatRoundStyleE2EEESG_S1J_JEEENS4_5SM1004TMEM4LOAD26SM100_TMEM_LOAD_32dp32b16xESY_NSZ_INS10_ILi2ELi4ELi3EEES13_NSR_INS5_IJS14_S1H_EEENS5_IJS1H_SB_EEEEEEENS4_39AutoVectorizingCopyWithAssumedAlignmentILi128EEENS4_14SM90_TMA_STOREES1Y_S20_S20_EEEvvEEEEvNT_6ParamsE,@"STO_CUDA_ENTRY STV_DEFAULT"
_ZN7cutlass13device_kernelINS_4gemm6kernel13GemmUniversalIN4cute5tupleIJiiiiEEENS1_10collective13CollectiveMmaINS1_35MainloopSm100TmaUmmaWarpSpecializedILi5ELi2ELi4ENS5_IJNS4_1CILi1EEESB_SB_EEEEENS5_IJNSA_ILi128EEESE_NSA_ILi32EEEEEENS_10tfloat32_tENS5_IJlSB_lEEESH_SI_NS4_8TiledMMAINS4_8MMA_AtomIJNS4_17SM100_MMA_TF32_SSISH_SH_fLi128ELi128ELNS4_4UMMA5MajorE0ELSN_0ELNSM_7ScaleInE0ELSO_0EEEEEENS4_6LayoutISC_NS5_IJNSA_ILi0EEESS_SS_EEEEENS5_IJNS4_10UnderscoreESV_SV_EEEEENS4_13SM90_TMA_LOADENS4_14ComposedLayoutINS4_7SwizzleILi3ELi4ELi3EEENS4_18smem_ptr_flag_bitsILi32EEENSR_INS5_IJNSA_ILi8EEESF_EEENS5_IJSF_SB_EEEEEEEvNS4_8identityESY_S18_vS19_EENS_8epilogue10collective18CollectiveEpilogueINS1B_23Sm100TmaWarpSpecializedILi4ELi2ELi16ELb1ELb0EEEJSG_NS5_IJNSR_ISE_SB_EENSR_INSA_ILi16EEESB_EEEEESH_SI_SH_SI_NS1B_6fusion15FusionCallbacksIS1F_NS1K_17LinearCombinationISH_fSH_fLNS_15FloatRoundStyleE2EEESG_S1J_JEEENS4_5SM1004TMEM4LOAD26SM100_TMEM_LOAD_32dp32b16xESY_NSZ_INS10_ILi2ELi4ELi3EEES13_NSR_INS5_IJS14_S1H_EEENS5_IJS1H_SB_EEEEEEENS4_39AutoVectorizingCopyWithAssumedAlignmentILi128EEENS4_14SM90_TMA_STOREES1Y_S20_S20_EEEvvEEEEvNT_6ParamsE:
[----:B------:R-:W1:Y:S01]  /*0000*/  LDC R1, c[0x0][0x37c] ;  /* 0x0000df00ff017b82 */ /* 0x000e620000000800 */
[----:B------:R-:W2:Y:S01]  /*0010*/  S2R R80, SR_TID.X ;  /* 0x0000000000507919 */ /* 0x000ea20000002100 */
[----:B------:R-:W3:Y:S01]  /*0020*/  LDCU.64 UR4, c[0x0][0x890] ;  /* 0x00011200ff0477ac */ /* 0x000ee20008000a00 */
[----:B------:R-:W-:Y:S02]  /*0030*/  PRMT R67, RZ, 0x7610, R67 ;  /* 0x00007610ff437816 */ /* 0x000fe40000000043 */
[----:B------:R-:W-:Y:S01]  /*0040*/  ELECT P5, URZ, PT ;  /* 0x0000000000ff782f */ /* 0x000fe200038a0000 */
[----:B------:R-:W4:Y:S01]  /*0050*/  LDCU.64 UR46, c[0x0][0x358] ;  /* 0x00006b00ff2e77ac */ /* 0x000f220008000a00 */
[----:B---3--:R-:W-:-:S04]  /*0060*/  UISETP.NE.U32.AND UP0, UPT, UR4, URZ, UPT ;  /* 0x000000ff0400728c */ /* 0x008fc8000bf05070 */
[----:B------:R-:W-:Y:S01]  /*0070*/  UISETP.NE.AND.EX UP0, UPT, UR5, URZ, UPT, UP0 ;  /* 0x000000ff0500728c */ /* 0x000fe2000bf05300 */
[----:B--2---:R-:W-:-:S05]  /*0080*/  SHF.R.U32.HI R72, RZ, 0x5, R80 ;  /* 0x00000005ff487819 */ /* 0x004fca0000011650 */
[----:B------:R-:W2:Y:S02]  /*0090*/  SHFL.IDX PT, R0, R72, RZ, 0x1f ;  /* 0x00001fff48007589 */ /* 0x000ea400000e0000 */
[----:B--2---:R-:W-:Y:S01]  /*00a0*/  R2UR UR8, R0 ;  /* 0x00000000000872ca */ /* 0x004fe200000e0000 */
[----:B-1--4-:R-:W-:-:S14]  /*00b0*/  BRA.U UP0, `(.L_x_0) ;  /* 0x00000001002c7547 */ /* 0x012fdc000b800000 */
[----:B------:R-:W1:Y:S02]  /*00c0*/  LDCU.64 UR6, c[0x0][0x888] ;  /* 0x00011100ff0677ac */ /* 0x000e640008000a00 */
[----:B-1----:R-:W-:-:S04]  /*00d0*/  UISETP.NE.U32.AND UP0, UPT, UR6, URZ, UPT ;  /* 0x000000ff0600728c */ /* 0x002fc8000bf05070 */
[----:B------:R-:W-:-:S09]  /*00e0*/  UISETP.NE.AND.EX UP0, UPT, UR7, URZ, UPT, UP0 ;  /* 0x000000ff0700728c */ /* 0x000fd2000bf05300 */
[----:B------:R-:W-:Y:S05]  /*00f0*/  BRA.U !UP0, `(.L_x_1) ;  /* 0x0000000108107547 */ /* 0x000fea000b800000 */
[----:B------:R-:W1:Y:S02]  /*0100*/  LDC.64 R2, c[0x0][0x888] ;  /* 0x00022200ff027b82 */ /* 0x000e640000000a00 */
[----:B-1----:R1:W5:Y:S01]  /*0110*/  LDG.E R35, desc[UR46][R2.64] ;  /* 0x0000002e02237981 */ /* 0x002362000c1e1900 */
[----:B------:R-:W-:Y:S01]  /*0120*/  HFMA2 R67, -RZ, RZ, 0, 5.9604644775390625e-08 ;  /* 0x00000001ff437431 */ /* 0x000fe200000001ff */
[----:B------:R-:W-:Y:S05]  /*0130*/  BRA `(.L_x_0) ;  /* 0x00000000000c7947 */ /* 0x000fea0003800000 */
.L_x_1:
[----:B------:R-:W1:Y:S01]  /*0140*/  LDCU UR6, c[0x0][0x880] ;  /* 0x00011000ff0677ac */ /* 0x000e620008000800 */
[----:B------:R-:W-:Y:S01]  /*0150*/  HFMA2 R67, -RZ, RZ, 0, 5.9604644775390625e-08 ;  /* 0x00000001ff437431 */ /* 0x000fe200000001ff */
[----:B-1----:R-:W-:-:S07]  /*0160*/  MOV R35, UR6 ;  /* 0x0000000600237c02 */ /* 0x002fce0008000f00 */
.L_x_0:
[----:B------:R-:W2:Y:S02]  /*0170*/  LDCU.64 UR6, c[0x0][0x8b0] ;  /* 0x00011600ff0677ac */ /* 0x000ea40008000a00 */
[----:B--2---:R-:W-:-:S04]  /*0180*/  UISETP.NE.U32.AND UP0, UPT, UR6, URZ, UPT ;  /* 0x000000ff0600728c */ /* 0x004fc8000bf05070 */
[----:B------:R-:W-:-:S09]  /*0190*/  UISETP.NE.AND.EX UP0, UPT, UR7, URZ, UPT, UP0 ;  /* 0x000000ff0700728c */ /* 0x000fd2000bf05300 */
[----:B------:R-:W-:Y:S05]  /*01a0*/  BRA.U UP0, `(.L_x_2) ;  /* 0x0000000100247547 */ /* 0x000fea000b800000 */
[----:B------:R-:W2:Y:S02]  /*01b0*/  LDCU.64 UR6, c[0x0][0x8a8] ;  /* 0x00011500ff0677ac */ /* 0x000ea40008000a00 */
[----:B--2---:R-:W-:-:S04]  /*01c0*/  UISETP.NE.U32.AND UP0, UPT, UR6, URZ, UPT ;  /* 0x000000ff0600728c */ /* 0x004fc8000bf05070 */
[----:B------:R-:W-:-:S09]  /*01d0*/  UISETP.NE.AND.EX UP0, UPT, UR7, URZ, UPT, UP0 ;  /* 0x000000ff0700728c */ /* 0x000fd2000bf05300 */
[----:B------:R-:W-:Y:S05]  /*01e0*/  BRA.U !UP0, `(.L_x_3) ;  /* 0x00000001080c7547 */ /* 0x000fea000b800000 */
[----:B------:R-:W2:Y:S02]  /*01f0*/  LDC.64 R32, c[0x0][0x8a8] ;  /* 0x00022a00ff207b82 */ /* 0x000ea40000000a00 */
[----:B--2---:R2:W5:Y:S01]  /*0200*/  LDG.E R32, desc[UR46][R32.64] ;  /* 0x0000002e20207981 */ /* 0x004562000c1e1900 */
[----:B------:R-:W-:Y:S05]  /*0210*/  BRA `(.L_x_2) ;  /* 0x0000000000087947 */ /* 0x000fea0003800000 */
.L_x_3:
[----:B------:R-:W2:Y:S02]  /*0220*/  LDCU UR6, c[0x0][0x8a0] ;  /* 0x00011400ff0677ac */ /* 0x000ea40008000800 */
[----:B--2---:R-:W-:Y:S02]  /*0230*/  MOV R32, UR6 ;  /* 0x0000000600207c02 */ /* 0x004fe40008000f00 */
.L_x_2:
[----:B------:R-:W-:Y:S01]  /*0240*/  IMAD.U32 R0, RZ, RZ, UR8 ;  /* 0x00000008ff007e24 */ /* 0x000fe2000f8e00ff */
[----:B------:R-:W-:Y:S04]  /*0250*/  BSSY.RECONVERGENT B0, `(.L_x_4) ;  /* 0x000000c000007945 */ /* 0x000fe80003800200 */
[C---:B------:R-:W-:Y:S02]  /*0260*/  ISETP.NE.OR P1, PT, R0.reuse, 0x1, !P5 ;  /* 0x000000010000780c */ /* 0x040fe40006f25670 */
[----:B------:R-:W-:-:S11]  /*0270*/  ISETP.NE.OR P0, PT, R0, 0x3, !P5 ;  /* 0x000000030000780c */ /* 0x000fd60006f05670 */
[----:B------:R-:W-:Y:S05]  /*0280*/  @P1 BRA `(.L_x_5) ;  /* 0x0000000000201947 */ /* 0x000fea0003800000 */
[----:B------:R-:W3:Y:S02]  /*0290*/  LDCU.64 UR6, c[0x0][0x348] ;  /* 0x00006900ff0677ac */ /* 0x000ee40008000a00 */
[----:B---3--:R-:W-:Y:S02]  /*02a0*/  UIADD3 UR10, UP1, UPT, UR6, 0x80, URZ ;  /* 0x00000080060a7890 */ /* 0x008fe4000ff3e0ff */
[----:B------:R-:W-:Y:S02]  /*02b0*/  UIADD3 UR6, UP0, UPT, UR6, 0x180, URZ ;  /* 0x0000018006067890 */ /* 0x000fe4000ff1e0ff */
[----:B------:R-:W-:Y:S02]  /*02c0*/  UIADD3.X UR11, UPT, UPT, URZ, UR7, URZ, UP1, !UPT ;  /* 0x00000007ff0b7290 */ /* 0x000fe40008ffe4ff */
[----:B------:R-:W-:-:S07]  /*02d0*/  UIADD3.X UR7, UPT, UPT, URZ, UR7, URZ, UP0, !UPT ;  /* 0x00000007ff077290 */ /* 0x000fce00087fe4ff */
[----:B------:R3:W-:Y:S02]  /*02e0*/  UTMACCTL.PF [UR10] ;  /* 0x000000000a0079b9 */ /* 0x0007e40008040000 */
[----:B------:R3:W-:Y:S02]  /*02f0*/  UTMACCTL.PF [UR6] ;  /* 0x00000000060079b9 */ /* 0x0007e40008040000 */
[----:B---3--:R-:W-:Y:S01]  /*0300*/  NOP ;  /* 0x0000000000007918 */ /* 0x008fe20000000000 */
.L_x_5:
[----:B------:R-:W-:Y:S05]  /*0310*/  BSYNC.RECONVERGENT B0 ;  /* 0x0000000000007941 */ /* 0x000fea0003800200 */
.L_x_4:
[----:B------:R-:W-:Y:S04]  /*0320*/  BSSY.RECONVERGENT B0, `(.L_x_6) ;  /* 0x000000a000007945 */ /* 0x000fe80003800200 */
        /* <DEDUP_REMOVED lines=9> */
.L_x_7:
[----:B------:R-:W-:Y:S05]  /*03c0*/  BSYNC.RECONVERGENT B0 ;  /* 0x0000000000007941 */ /* 0x000fea0003800200 */
.L_x_6:
[----:B------:R-:W3:Y:S01]  /*03d0*/  LDCU.64 UR6, c[0x0][0x888] ;  /* 0x00011100ff0677ac */ /* 0x000ee20008000a00 */
[----:B------:R-:W-:Y:S02]  /*03e0*/  UISETP.EQ.U32.AND UP1, UPT, UR4, URZ, UPT ;  /* 0x000000ff0400728c */ /* 0x000fe4000bf22070 */
[----:B------:R-:W-:Y:S02]  /*03f0*/  UPLOP3.LUT UP2, UPT, UPT, UPT, UPT, 0x80, 0x8 ;  /* 0x000000000008789c */ /* 0x000fe40003f4f070 */
[----:B---3--:R-:W-:-:S04]  /*0400*/  UISETP.NE.U32.AND UP0, UPT, UR6, URZ, UPT ;  /* 0x000000ff0600728c */ /* 0x008fc8000bf05070 */
[----:B------:R-:W-:-:S04]  /*0410*/  UISETP.NE.AND.EX UP0, UPT, UR7, URZ, UPT, UP0 ;  /* 0x000000ff0700728c */ /* 0x000fc8000bf05300 */
[----:B------:R-:W-:-:S04]  /*0420*/  UISETP.EQ.OR.EX UP3, UPT, UR5, URZ, !UP0, UP1 ;  /* 0x000000ff0500728c */ /* 0x000fc8000c762710 */
[----:B------:R-:W-:-:S05]  /*0430*/  UP2UR UR50, UPR, URZ, 0x8 ;  /* 0x00000008ff327883 */ /* 0x000fca0008000000 */
[----:B------:R-:W-:Y:S07]  /*0440*/  BRA.U !UP3, `(.L_x_8) ;  /* 0x000000010b207547 */ /* 0x000fee000b800000 */
[----:B------:R-:W-:Y:S01]  /*0450*/  UISETP.NE.U32.AND UP2, UPT, UR4, URZ, UPT ;  /* 0x000000ff0400728c */ /* 0x000fe2000bf45070 */
[----:B-----5:R-:W-:Y:S01]  /*0460*/  FSETP.NEU.AND P0, PT, R35, RZ, PT ;  /* 0x000000ff2300720b */ /* 0x020fe20003f0d000 */
[----:B------:R-:W-:Y:S02]  /*0470*/  USEL UR4, URZ, 0xffffffff, UP0 ;  /* 0xffffffffff047887 */ /* 0x000fe40008000000 */
[----:B------:R-:W-:-:S10]  /*0480*/  UISETP.NE.AND.EX UP2, UPT, UR5, URZ, UPT, UP2 ;  /* 0x000000ff0500728c */ /* 0x000fd4000bf45320 */
[----:B------:R-:W-:Y:S01]  /*0490*/  VOTEU.ANY UP1, P0 ;  /* 0x0000000000ff7886 */ /* 0x000fe20000020100 */
[----:B------:R-:W-:-:S04]  /*04a0*/  @!UP2 USEL UR4, URZ, 0xffffffff, UP1 ;  /* 0xffffffffff04a887 */ /* 0x000fc80008800000 */
[----:B------:R-:W-:-:S04]  /*04b0*/  ULOP3.LUT UR4, UR4, 0x1, URZ, 0xc0, !UPT ;  /* 0x0000000104047892 */ /* 0x000fc8000f8ec0ff */
[----:B------:R-:W-:-:S11]  /*04c0*/  UISETP.NE.U32.AND UP2, UPT, UR4, 0x1, UPT ;  /* 0x000000010400788c */ /* 0x000fd6000bf45070 */
.L_x_8:
[----:B-1----:R-:W1:Y:S01]  /*04d0*/  SHFL.IDX PT, R2, R72, RZ, 0x1f ;  /* 0x00001fff48027589 */ /* 0x002e6200000e0000 */
[----:B------:R-:W-:-:S04]  /*04e0*/  UISETP.NE.AND UP1, UPT, UR8, 0x2, UPT ;  /* 0x000000020800788c */ /* 0x000fc8000bf25270 */
[----:B------:R-:W-:Y:S01]  /*04f0*/  USEL UR6, URZ, 0x1, UP1 ;  /* 0x00000001ff067887 */ /* 0x000fe20008800000 */
[----:B-1----:R-:W-:-:S13]  /*0500*/  ISETP.NE.AND P0, PT, R2, RZ, PT ;  /* 0x000000ff0200720c */ /* 0x002fda0003f05270 */
[----:B------:R-:W-:Y:S05]  /*0510*/  @P0 BRA `(.L_x_9) ;  /* 0x0000000000500947 */ /* 0x000fea0003800000 */
[----:B------:R-:W1:Y:S01]  /*0520*/  S2UR UR5, SR_CgaCtaId ;  /* 0x00000000000579c3 */ /* 0x000e620000008800 */
[----:B------:R-:W-:Y:S01]  /*0530*/  UMOV UR7, 0x400 ;  /* 0x0000040000077882 */ /* 0x000fe20000000000 */
[----:B------:R-:W-:Y:S01]  /*0540*/  UMOV UR4, 0x1 ;  /* 0x0000000100047882 */ /* 0x000fe20000000000 */
[----:B------:R-:W-:Y:S01]  /*0550*/  ELECT P0, URZ, PT ;  /* 0x0000000000ff782f */ /* 0x000fe20003800000 */
[----:B------:R-:W-:-:S04]  /*0560*/  UIADD3 UR10, UPT, UPT, -UR4, 0x100000, URZ ;  /* 0x00100000040a7890 */ /* 0x000fc8000fffe1ff */
[----:B------:R-:W-:Y:S02]  /*0570*/  USHF.L.U32 UR11, UR10, 0xb, URZ ;  /* 0x0000000b0a0b7899 */ /* 0x000fe400080006ff */
[----:B------:R-:W-:Y:S02]  /*0580*/  USHF.L.U32 UR10, UR10, 0x1, URZ ;  /* 0x000000010a0a7899 */ /* 0x000fe400080006ff */
[----:B-1----:R-:W-:Y:S01]  /*0590*/  ULEA UR5, UR5, UR7, 0x18 ;  /* 0x0000000705057291 */ /* 0x002fe2000f8ec0ff */
[----:B------:R-:W1:Y:S11]  /*05a0*/  FENCE.VIEW.ASYNC.S ;  /* 0x00000000000073c6 */ /* 0x000e760000000000 */
[----:B-1----:R1:W3:Y:S01]  /*05b0*/  SYNCS.EXCH.64 URZ, [UR5], UR10 ;  /* 0x0000000a05ff75b2 */ /* 0x0022e20008000100 */
[----:B------:R1:W4:Y:S01]  /*05c0*/  SYNCS.EXCH.64 URZ, [UR5+0x28], UR10 ;  /* 0x0000280a05ff75b2 */ /* 0x0003220008000100 */
[----:B------:R1:W1:Y:S01]  /*05d0*/  SYNCS.EXCH.64 URZ, [UR5+0x8], UR10 ;  /* 0x0000080a05ff75b2 */ /* 0x0002620008000100 */
[----:B------:R1:W1:Y:S01]  /*05e0*/  SYNCS.EXCH.64 URZ, [UR5+0x30], UR10 ;  /* 0x0000300a05ff75b2 */ /* 0x0002620008000100 */
[----:B------:R1:W1:Y:S01]  /*05f0*/  SYNCS.EXCH.64 URZ, [UR5+0x10], UR10 ;  /* 0x0000100a05ff75b2 */ /* 0x0002620008000100 */
[----:B------:R1:W1:Y:S01]  /*0600*/  SYNCS.EXCH.64 URZ, [UR5+0x38], UR10 ;  /* 0x0000380a05ff75b2 */ /* 0x0002620008000100 */
[----:B------:R1:W1:Y:S01]  /*0610*/  SYNCS.EXCH.64 URZ, [UR5+0x18], UR10 ;  /* 0x0000180a05ff75b2 */ /* 0x0002620008000100 */
[----:B------:R1:W1:Y:S01]  /*0620*/  SYNCS.EXCH.64 URZ, [UR5+0x40], UR10 ;  /* 0x0000400a05ff75b2 */ /* 0x0002620008000100 */
[----:B------:R1:W1:Y:S01]  /*0630*/  SYNCS.EXCH.64 URZ, [UR5+0x20], UR10 ;  /* 0x0000200a05ff75b2 */ /* 0x0002620008000100 */
[----:B------:R1:W1:Y:S01]  /*0640*/  SYNCS.EXCH.64 URZ, [UR5+0x48], UR10 ;  /* 0x0000480a05ff75b2 */ /* 0x0002620008000100 */
[----:B------:R-:W-:Y:S01]  /*0650*/  NOP ;  /* 0x0000000000007918 */ /* 0x000fe20000000000 */
.L_x_9:
[----:B------:R-:W2:Y:S01]  /*0660*/  SHFL.IDX PT, R2, R72, RZ, 0x1f ;  /* 0x00001fff48027589 */ /* 0x000ea200000e0000 */
[----:B------:R-:W-:Y:S01]  /*0670*/  NOP ;  /* 0x0000000000007918 */ /* 0x000fe20000000000 */
[----:B--2---:R-:W-:-:S13]  /*0680*/  ISETP.NE.AND P0, PT, R2, 0x1, PT ;  /* 0x000000010200780c */ /* 0x004fda0003f05270 */
[----:B------:R-:W-:Y:S05]  /*0690*/  @P0 BRA `(.L_x_10) ;  /* 0x0000000000580947 */ /* 0x000fea0003800000 */
[----:B------:R-:W2:Y:S01]  /*06a0*/  S2UR UR7, SR_CgaCtaId ;  /* 0x00000000000779c3 */ /* 0x000ea20000008800 */
[----:B------:R-:W-:Y:S01]  /*06b0*/  UMOV UR9, 0x400 ;  /* 0x0000040000097882 */ /* 0x000fe20000000000 */
[----:B-1----:R-:W-:Y:S01]  /*06c0*/  UMOV UR5, 0x20 ;  /* 0x0000002000057882 */ /* 0x002fe20000000000 */
[----:B------:R-:W-:Y:S01]  /*06d0*/  UMOV UR4, 0x80 ;  /* 0x0000008000047882 */ /* 0x000fe20000000000 */
[----:B------:R-:W-:-:S04]  /*06e0*/  UIADD3 UR10, UPT, UPT, -UR5, 0x100000, URZ ;  /* 0x00100000050a7890 */ /* 0x000fc8000fffe1ff */
[----:B------:R-:W-:Y:S02]  /*06f0*/  USHF.L.U32 UR11, UR10, 0xb, URZ ;  /* 0x0000000b0a0b7899 */ /* 0x000fe400080006ff */
[----:B------:R-:W-:Y:S02]  /*0700*/  USHF.L.U32 UR10, UR10, 0x1, URZ ;  /* 0x000000010a0a7899 */ /* 0x000fe400080006ff */
[----:B------:R-:W-:-:S04]  /*0710*/  UIADD3 UR4, UPT, UPT, -UR4, 0x100000, URZ ;  /* 0x0010000004047890 */ /* 0x000fc8000fffe1ff */
[----:B------:R-:W-:Y:S02]  /*0720*/  USHF.L.U32 UR5, UR4, 0xb, URZ ;  /* 0x0000000b04057899 */ /* 0x000fe400080006ff */
[----:B------:R-:W-:Y:S01]  /*0730*/  USHF.L.U32 UR4, UR4, 0x1, URZ ;  /* 0x0000000104047899 */ /* 0x000fe200080006ff */
[----:B------:R-:W-:Y:S01]  /*0740*/  ELECT P0, URZ, PT ;  /* 0x0000000000ff782f */ /* 0x000fe20003800000 */
[----:B--2---:R-:W-:Y:S01]  /*0750*/  ULEA UR7, UR7, UR9, 0x18 ;  /* 0x0000000907077291 */ /* 0x004fe2000f8ec0ff */
[----:B------:R-:W1:Y:S11]  /*0760*/  FENCE.VIEW.ASYNC.S ;  /* 0x00000000000073c6 */ /* 0x000e760000000000 */
[----:B-1----:R2:W1:Y:S01]  /*0770*/  SYNCS.EXCH.64 URZ, [UR7+0x50], UR10 ;  /* 0x0000500a07ff75b2 */ /* 0x0024620008000100 */
[----:B------:R2:W1:Y:S01]  /*0780*/  SYNCS.EXCH.64 URZ, [UR7+0x70], UR4 ;  /* 0x0000700407ff75b2 */ /* 0x0004620008000100 */
[----:B------:R2:W1:Y:S01]  /*0790*/  SYNCS.EXCH.64 URZ, [UR7+0x58], UR10 ;  /* 0x0000580a07ff75b2 */ /* 0x0004620008000100 */
[----:B------:R2:W1:Y:S01]  /*07a0*/  SYNCS.EXCH.64 URZ, [UR7+0x78], UR4 ;  /* 0x0000780407ff75b2 */ /* 0x0004620008000100 */
[----:B------:R2:W1:Y:S01]  /*07b0*/  SYNCS.EXCH.64 URZ, [UR7+0x60], UR10 ;  /* 0x0000600a07ff75b2 */ /* 0x0004620008000100 */
[----:B------:R2:W1:Y:S01]  /*07c0*/  SYNCS.EXCH.64 URZ, [UR7+0x80], UR4 ;  /* 0x0000800407ff75b2 */ /* 0x0004620008000100 */
[----:B------:R2:W1:Y:S01]  /*07d0*/  SYNCS.EXCH.64 URZ, [UR7+0x68], UR10 ;  /* 0x0000680a07ff75b2 */ /* 0x0004620008000100 */
[----:B------:R2:W1:Y:S02]  /*07e0*/  SYNCS.EXCH.64 URZ, [UR7+0x88], UR4 ;  /* 0x0000880407ff75b2 */ /* 0x0004640008000100 */
[----:B--2---:R-:W-:Y:S01]  /*07f0*/  NOP ;  /* 0x0000000000007918 */ /* 0x004fe20000000000 */
.L_x_10:
[----:B------:R-:W2:Y:S01]  /*0800*/  SHFL.IDX PT, R2, R72, RZ, 0x1f ;  /* 0x00001fff48027589 */ /* 0x000ea200000e0000 */
[----:B------:R-:W-:Y:S01]  /*0810*/  NOP ;  /* 0x0000000000007918 */ /* 0x000fe20000000000 */
[----:B--2---:R-:W-:-:S13]  /*0820*/  ISETP.NE.AND P0, PT, R2, 0x3, PT ;  /* 0x000000030200780c */ /* 0x004fda0003f05270 */
[----:B------:R-:W-:Y:S05]  /*0830*/  @P0 BRA `(.L_x_11) ;  /* 0x0000000000300947 */ /* 0x000fea0003800000 */
[----:B-1----:R-:W1:Y:S01]  /*0840*/  S2UR UR5, SR_CgaCtaId ;  /* 0x00000000000579c3 */ /* 0x002e620000008800 */
        /* <DEDUP_REMOVED lines=8> */
[----:B-1----:R2:W1:Y:S01]  /*08d0*/  SYNCS.EXCH.64 URZ, [UR5+0x90], UR10 ;  /* 0x0000900a05ff75b2 */ /* 0x0024620008000100 */
[----:B------:R2:W1:Y:S02]  /*08e0*/  SYNCS.EXCH.64 URZ, [UR5+0x98], UR10 ;  /* 0x0000980a05ff75b2 */ /* 0x0004640008000100 */
[----:B--2---:R-:W-:Y:S01]  /*08f0*/  NOP ;  /* 0x0000000000007918 */ /* 0x004fe20000000000 */
.L_x_11:
[----:B------:R-:W2:Y:S01]  /*0900*/  SHFL.IDX PT, R2, R72, RZ, 0x1f ;  /* 0x00001fff48027589 */ /* 0x000ea200000e0000 */
[----:B------:R-:W-:Y:S01]  /*0910*/  NOP ;  /* 0x0000000000007918 */ /* 0x000fe20000000000 */
[----:B--2---:R-:W-:-:S13]  /*0920*/  ISETP.NE.AND P0, PT, R2, 0x4, PT ;  /* 0x000000040200780c */ /* 0x004fda0003f05270 */
[----:B------:R-:W-:Y:S05]  /*0930*/  @P0 BRA `(.L_x_12) ;  /* 0x00000000004c0947 */ /* 0x000fea0003800000 */
[----:B-1----:R-:W1:Y:S01]  /*0940*/  S2UR UR5, SR_CgaCtaId ;  /* 0x00000000000579c3 */ /* 0x002e620000008800 */
[----:B------:R-:W-:Y:S01]  /*0950*/  UMOV UR9, 0x100 ;  /* 0x0000010000097882 */ /* 0x000fe20000000000 */
[----:B------:R-:W-:Y:S01]  /*0960*/  UMOV UR7, 0x400 ;  /* 0x0000040000077882 */ /* 0x000fe20000000000 */
[----:B------:R-:W-:Y:S01]  /*0970*/  USEL UR9, UR9, 0xe0, UP2 ;  /* 0x000000e009097887 */ /* 0x000fe20009000000 */
[----:B------:R-:W-:Y:S01]  /*0980*/  UMOV UR4, 0x1 ;  /* 0x0000000100047882 */ /* 0x000fe20000000000 */
[----:B------:R-:W-:Y:S01]  /*0990*/  ELECT P0, URZ, PT ;  /* 0x0000000000ff782f */ /* 0x000fe20003800000 */
[----:B------:R-:W-:-:S04]  /*09a0*/  UIADD3 UR10, UPT, UPT, -UR4, 0x100000, URZ ;  /* 0x00100000040a7890 */ /* 0x000fc8000fffe1ff */
[----:B------:R-:W-:Y:S02]  /*09b0*/  USHF.L.U32 UR11, UR10, 0xb, URZ ;  /* 0x0000000b0a0b7899 */ /* 0x000fe400080006ff */
[----:B------:R-:W-:Y:S02]  /*09c0*/  USHF.L.U32 UR10, UR10, 0x1, URZ ;  /* 0x000000010a0a7899 */ /* 0x000fe400080006ff */
[----:B------:R-:W-:-:S04]  /*09d0*/  UIADD3 UR12, UPT, UPT, -UR9, 0x100000, URZ ;  /* 0x00100000090c7890 */ /* 0x000fc8000fffe1ff */
[----:B------:R-:W-:Y:S02]  /*09e0*/  USHF.L.U32 UR13, UR12, 0xb, URZ ;  /* 0x0000000b0c0d7899 */ /* 0x000fe400080006ff */
[----:B------:R-:W-:Y:S02]  /*09f0*/  USHF.L.U32 UR12, UR12, 0x1, URZ ;  /* 0x000000010c0c7899 */ /* 0x000fe400080006ff */
[----:B-1----:R-:W-:Y:S01]  /*0a00*/  ULEA UR5, UR5, UR7, 0x18 ;  /* 0x0000000705057291 */ /* 0x002fe2000f8ec0ff */
[----:B------:R-:W1:Y:S11]  /*0a10*/  FENCE.VIEW.ASYNC.S ;  /* 0x00000000000073c6 */ /* 0x000e760000000000 */
[----:B-1----:R2:W1:Y:S01]  /*0a20*/  SYNCS.EXCH.64 URZ, [UR5+0xa0], UR10 ;  /* 0x0000a00a05ff75b2 */ /* 0x0024620008000100 */
[----:B------:R2:W1:Y:S01]  /*0a30*/  SYNCS.EXCH.64 URZ, [UR5+0xb0], UR12 ;  /* 0x0000b00c05ff75b2 */ /* 0x0004620008000100 */
[----:B------:R2:W1:Y:S01]  /*0a40*/  SYNCS.EXCH.64 URZ, [UR5+0xa8], UR10 ;  /* 0x0000a80a05ff75b2 */ /* 0x0004620008000100 */
[----:B------:R2:W1:Y:S02]  /*0a50*/  SYNCS.EXCH.64 URZ, [UR5+0xb8], UR12 ;  /* 0x0000b80c05ff75b2 */ /* 0x0004640008000100 */
[----:B--2---:R-:W-:Y:S01]  /*0a60*/  NOP ;  /* 0x0000000000007918 */ /* 0x004fe20000000000 */
.L_x_12:
        /* <DEDUP_REMOVED lines=26> */
.L_x_13:
        /* <DEDUP_REMOVED lines=18> */
.L_x_14:
[----:B-1----:R-:W1:Y:S01]  /*0d30*/  S2UR UR5, SR_CTAID.X ;  /* 0x00000000000579c3 */ /* 0x002e620000002500 */
[----:B------:R-:W-:-:S05]  /*0d40*/  CS2R.32 R68, SR_CgaSize ;  /* 0x0000000000447805 */ /* 0x000fca0000008a00 */
[----:B------:R-:W-:-:S05]  /*0d50*/  IMAD R68, R68, -0xa0, RZ ;  /* 0xffffff6044447824 */ /* 0x000fca00078e02ff */
[----:B------:R-:W-:-:S14]  /*0d60*/  R2UR UR9, R68 ;  /* 0x00000000440972ca */ /* 0x000fdc00000e0000 */
[----:B------:R-:W2:Y:S01]  /*0d70*/  LDCU UR9, c[0x0][UR9+0x2b0] ;  /* 0x00005600090977ac */ /* 0x000ea20008000800 */
[----:B------:R-:W-:Y:S01]  /*0d80*/  NOP ;  /* 0x0000000000007918 */ /* 0x000fe20000000000 */
[----:B------:R-:W-:-:S05]  /*0d90*/  CS2R.32 R68, SR_CgaSize ;  /* 0x0000000000447805 */ /* 0x000fca0000008a00 */
[----:B------:R-:W-:-:S05]  /*0da0*/  IMAD R68, R68, -0xa0, RZ ;  /* 0xffffff6044447824 */ /* 0x000fca00078e02ff */
[----:B------:R-:W-:-:S14]  /*0db0*/  R2UR UR7, R68 ;  /* 0x00000000440772ca */ /* 0x000fdc00000e0000 */
[----:B------:R-:W3:Y:S01]  /*0dc0*/  LDCU UR7, c[0x0][UR7+0x2b4] ;  /* 0x00005680070777ac */ /* 0x000ee20008000800 */
[----:B------:R-:W4:Y:S08]  /*0dd0*/  S2UR UR4, SR_CTAID.Y ;  /* 0x00000000000479c3 */ /* 0x000f300000002600 */
[----:B------:R-:W3:Y:S01]  /*0de0*/  LDC R9, c[0x0][0xb24] ;  /* 0x0002c900ff097b82 */ /* 0x000ee20000000800 */
[----:B-1----:R-:W-:-:S02]  /*0df0*/  I2FP.F32.U32 R4, UR5 ;  /* 0x0000000500047c45 */ /* 0x002fc40008201000 */
[----:B------:R-:W-:-:S05]  /*0e00*/  CS2R.32 R5, SR_CgaSize ;  /* 0x0000000000057805 */ /* 0x000fca0000008a00 */
[----:B------:R-:W-:-:S06]  /*0e10*/  IMAD R5, R5, -0xa0, RZ ;  /* 0xffffff6005057824 */ /* 0x000fcc00078e02ff */
[----:B------:R-:W1:Y:S01]  /*0e20*/  LDC R5, c[0x0][R5+0x2a0] ;  /* 0x0000a80005057b82 */ /* 0x000e620000000800 */
[----:B------:R-:W-:Y:S01]  /*0e30*/  MOV R21, UR5 ;  /* 0x0000000500157c02 */ /* 0x000fe20008000f00 */
[----:B--2---:R-:W-:Y:S01]  /*0e40*/  FMUL R4, R4, UR9 ;  /* 0x0000000904047c20 */ /* 0x004fe20008400000 */
[----:B----4-:R-:W-:Y:S02]  /*0e50*/  I2FP.F32.U32 R2, UR4 ;  /* 0x0000000400027c45 */ /* 0x010fe40008201000 */
[----:B------:R-:W-:-:S05]  /*0e60*/  CS2R.32 R3, SR_CgaSize ;  /* 0x0000000000037805 */ /* 0x000fca0000008a00 */
[----:B------:R-:W-:-:S06]  /*0e70*/  IMAD R3, R3, -0xa0, RZ ;  /* 0xffffff6003037824 */ /* 0x000fcc00078e02ff */
[----:B------:R-:W2:Y:S01]  /*0e80*/  LDC R3, c[0x0][R3+0x2a4] ;  /* 0x0000a90003037b82 */ /* 0x000ea20000000800 */
[----:B------:R-:W4:Y:S01]  /*0e90*/  F2I.U32.TRUNC.NTZ R68, R4 ;  /* 0x0000000400447305 */ /* 0x000f22000020f000 */
[----:B------:R-:W-:Y:S01]  /*0ea0*/  MOV R20, UR4 ;  /* 0x0000000400147c02 */ /* 0x000fe20008000f00 */
[----:B---3--:R-:W-:-:S05]  /*0eb0*/  FMUL R2, R2, UR7 ;  /* 0x0000000702027c20 */ /* 0x008fca0008400000 */
[----:B------:R-:W-:Y:S01]  /*0ec0*/  BAR.SYNC.DEFER_BLOCKING 0x0 ;  /* 0x0000000000007b1d */ /* 0x000fe20000010000 */
[----:B------:R-:W-:-:S05]  /*0ed0*/  ISETP.GE.AND P0, PT, R9, 0x1, PT ;  /* 0x000000010900780c */ /* 0x000fca0003f06270 */
[----:B------:R-:W3:Y:S02]  /*0ee0*/  F2I.U32.TRUNC.NTZ R66, R2 ;  /* 0x0000000200427305 */ /* 0x000ee4000020f000 */
[----:B------:R-:W2:Y:S01]  /*0ef0*/  S2UR UR36, SR_CTAID.Z ;  /* 0x00000000002479c3 */ /* 0x000ea20000002700 */
[----:B----4-:R-:W-:-:S05]  /*0f00*/  IADD3 R68, PT, PT, -R68, RZ, RZ ;  /* 0x000000ff44447210 */ /* 0x010fca0007ffe1ff */
[----:B-1----:R-:W-:Y:S01]  /*0f10*/  IMAD R68, R5, R68, UR5 ;  /* 0x0000000505447e24 */ /* 0x002fe2000f8e0244 */
[----:B---3--:R-:W-:-:S05]  /*0f20*/  IADD3 R66, PT, PT, -R66, RZ, RZ ;  /* 0x000000ff42427210 */ /* 0x008fca0007ffe1ff */
[----:B--2---:R-:W-:Y:S01]  /*0f30*/  IMAD R66, R3, R66, UR4 ;  /* 0x0000000403427e24 */ /* 0x004fe2000f8e0242 */
[----:B------:R-:W-:Y:S06]  /*0f40*/  @!P0 BRA `(.L_x_15) ;  /* 0x0000000000b88947 */ /* 0x000fec0003800000 */
[----:B------:R-:W1:Y:S01]  /*0f50*/  LDC.64 R4, c[0x0][0xb18] ;  /* 0x0002c600ff047b82 */ /* 0x000e620000000a00 */
[----:B------:R-:W-:-:S07]  /*0f60*/  ISETP.NE.AND P0, PT, R9, 0x1, PT ;  /* 0x000000010900780c */ /* 0x000fce0003f05270 */
[----:B------:R-:W2:Y:S08]  /*0f70*/  LDC R10, c[0x0][0xb0c] ;  /* 0x0002c300ff0a7b82 */ /* 0x000eb00000000800 */
[----:B------:R-:W3:Y:S08]  /*0f80*/  LDC R11, c[0x0][0x370] ;  /* 0x0000dc00ff0b7b82 */ /* 0x000ef00000000800 */
[----:B------:R-:W4:Y:S01]  /*0f90*/  LDC R12, c[0x0][0x374] ;  /* 0x0000dd00ff0c7b82 */ /* 0x000f220000000800 */
[----:B-1----:R-:W-:-:S07]  /*0fa0*/  ISETP.NE.AND P1, PT, R4, 0x1, PT ;  /* 0x000000010400780c */ /* 0x002fce0003f25270 */
[----:B------:R-:W3:Y:S01]  /*0fb0*/  LDC.64 R6, c[0x0][0xb10] ;  /* 0x0002c400ff067b82 */ /* 0x000ee20000000a00 */
[----:B--2---:R-:W-:-:S07]  /*0fc0*/  ISETP.NE.AND P2, PT, R10, 0x1, PT ;  /* 0x000000010a00780c */ /* 0x004fce0003f45270 */
[----:B------:R-:W1:Y:S08]  /*0fd0*/  LDC R8, c[0x0][0xb20] ;  /* 0x0002c800ff087b82 */ /* 0x000e700000000800 */
[----:B------:R-:W2:Y:S01]  /*0fe0*/  LDC.64 R2, c[0x0][0xb28] ;  /* 0x0002ca00ff027b82 */ /* 0x000ea20000000a00 */
[----:B----4-:R-:W-:-:S04]  /*0ff0*/  IMAD.HI.U32 R13, R12, R5, RZ ;  /* 0x000000050c0d7227 */ /* 0x010fc800078e00ff */
[----:B------:R-:W-:-:S04]  /*1000*/  IMAD.HI.U32 R5, R20, R5, RZ ;  /* 0x0000000514057227 */ /* 0x000fc800078e00ff */
[----:B---3--:R-:W-:-:S04]  /*1010*/  IMAD.HI.U32 R14, R11, R6, RZ ;  /* 0x000000060b0e7227 */ /* 0x008fc800078e00ff */
[C---:B------:R-:W-:Y:S01]  /*1020*/  IMAD.HI.U32 R16, R21.reuse, R6, RZ ;  /* 0x0000000615107227 */ /* 0x040fe200078e00ff */
[-C--:B------:R-:W-:Y:S02]  /*1030*/  @P2 SHF.R.U32.HI R11, RZ, R7.reuse, R14 ;  /* 0x00000007ff0b2219 */ /* 0x080fe4000001160e */
[-C--:B-1----:R-:W-:Y:S02]  /*1040*/  @P1 SHF.R.U32.HI R12, RZ, R8.reuse, R13 ;  /* 0x00000008ff0c1219 */ /* 0x082fe4000001160d */
[----:B------:R-:W-:Y:S02]  /*1050*/  SHF.R.U32.HI R5, RZ, R8, R5 ;  /* 0x00000008ff057219 */ /* 0x000fe40000011605 */
[----:B------:R-:W-:Y:S02]  /*1060*/  SHF.R.U32.HI R16, RZ, R7, R16 ;  /* 0x00000007ff107219 */ /* 0x000fe40000011610 */
[----:B------:R-:W-:Y:S01]  /*1070*/  SEL R5, R20, R5, !P1 ;  /* 0x0000000514057207 */ /* 0x000fe20004800000 */
[----:B--2---:R-:W-:Y:S01]  /*1080*/  IMAD.HI.U32 R14, R12, R2, RZ ;  /* 0x000000020c0e7227 */ /* 0x004fe200078e00ff */
[----:B------:R-:W-:-:S02]  /*1090*/  SEL R7, R21, R16, !P2 ;  /* 0x0000001015077207 */ /* 0x000fc40005000000 */
[----:B------:R-:W-:Y:S01]  /*10a0*/  IADD3 R13, PT, PT, -R5, RZ, RZ ;  /* 0x000000ff050d7210 */ /* 0x000fe20007ffe1ff */
[----:B------:R-:W-:Y:S01]  /*10b0*/  IMAD.HI.U32 R6, R11, R2, RZ ;  /* 0x000000020b067227 */ /* 0x000fe200078e00ff */
[----:B------:R-:W-:-:S03]  /*10c0*/  @P0 SHF.R.U32.HI R12, RZ, R3, R14 ;  /* 0x00000003ff0c0219 */ /* 0x000fc6000001160e */
[----:B------:R-:W-:Y:S01]  /*10d0*/  IMAD R13, R4, R13, R20 ;  /* 0x0000000d040d7224 */ /* 0x000fe200078e0214 */
[----:B------:R-:W-:Y:S01]  /*10e0*/  @P0 SHF.R.U32.HI R11, RZ, R3, R6 ;  /* 0x00000003ff0b0219 */ /* 0x000fe20000011606 */
[----:B------:R-:W-:-:S04]  /*10f0*/  IMAD R12, R12, R9, RZ ;  /* 0x000000090c0c7224 */ /* 0x000fc800078e02ff */
[----:B------:R-:W-:Y:S01]  /*1100*/  IMAD R6, R11, R9, RZ ;  /* 0x000000090b067224 */ /* 0x000fe200078e02ff */
[----:B------:R-:W-:-:S04]  /*1110*/  ISETP.GE.AND P1, PT, R5, R12, PT ;  /* 0x0000000c0500720c */ /* 0x000fc80003f26270 */
[----:B------:R-:W-:Y:S01]  /*1120*/  ISETP.GE.OR P1, PT, R7, R6, P1 ;  /* 0x000000060700720c */ /* 0x000fe20000f26670 */
[----:B------:R-:W-:-:S05]  /*1130*/  IMAD.HI.U32 R6, R5, R2, RZ ;  /* 0x0000000205067227 */ /* 0x000fca00078e00ff */
[----:B------:R-:W-:-:S04]  /*1140*/  SHF.R.U32.HI R6, RZ, R3, R6 ;  /* 0x00000003ff067219 */ /* 0x000fc80000011606 */
[----:B------:R-:W-:-:S03]  /*1150*/  SEL R6, R5, R6, !P0 ;  /* 0x0000000605067207 */ /* 0x000fc60004000000 */
[----:B------:R-:W-:Y:S01]  /*1160*/  @!P1 IMAD.HI.U32 R8, R7, R2, RZ ;  /* 0x0000000207089227 */ /* 0x000fe200078e00ff */
[----:B------:R-:W-:-:S04]  /*1170*/  IADD3 R2, PT, PT, -R6, RZ, RZ ;  /* 0x000000ff06027210 */ /* 0x000fc80007ffe1ff */
[----:B------:R-:W-:Y:S01]  /*1180*/  @!P1 SHF.R.U32.HI R8, RZ, R3, R8 ;  /* 0x00000003ff089219 */ /* 0x000fe20000011608 */
[----:B------:R-:W-:-:S03]  /*1190*/  IMAD R2, R9, R2, R5 ;  /* 0x0000000209027224 */ /* 0x000fc600078e0205 */
[----:B------:R-:W-:-:S05]  /*11a0*/  @!P1 SEL R3, R7, R8, !P0 ;  /* 0x0000000807039207 */ /* 0x000fca0004000000 */
[--C-:B------:R-:W-:Y:S02]  /*11b0*/  @!P1 IMAD.IADD R6, R6, 0x1, -R3.reuse ;  /* 0x0000000106069824 */ /* 0x100fe400078e0a03 */
[----:B------:R-:W-:Y:S01]  /*11c0*/  @!P1 IMAD R3, R2, R11, R3 ;  /* 0x0000000b02039224 */ /* 0x000fe200078e0203 */
[----:B------:R-:W-:Y:S01]  /*11d0*/  IADD3 R2, PT, PT, -R7, RZ, RZ ;  /* 0x000000ff07027210 */ /* 0x000fe20007ffe1ff */
[----:B------:R-:W-:Y:S02]  /*11e0*/  @!P1 IMAD R5, R6, R9, R7 ;  /* 0x0000000906059224 */ /* 0x000fe400078e0207 */
[----:B------:R-:W-:Y:S02]  /*11f0*/  @!P1 IMAD.MOV.U32 R7, RZ, RZ, R3 ;  /* 0x000000ffff079224 */ /* 0x000fe400078e0003 */
[----:B------:R-:W-:Y:S02]  /*1200*/  IMAD R2, R10, R2, R21 ;  /* 0x000000020a027224 */ /* 0x000fe400078e0215 */
[----:B------:R-:W-:-:S02]  /*1210*/  IMAD R20, R5, R4, R13 ;  /* 0x0000000405147224 */ /* 0x000fc400078e020d */
[----:B------:R-:W-:Y:S02]  /*1220*/  IMAD R21, R7, R10, R2 ;  /* 0x0000000a07157224 */ /* 0x000fe400078e0202 */
.L_x_15:
[----:B------:R-:W1:Y:S01]  /*1230*/  LDCU UR4, c[0x0][0xb30] ;  /* 0x00016600ff0477ac */ /* 0x000e620008000800 */
[----:B------:R-:W2:Y:S08]  /*1240*/  S2UR UR37, SR_CgaCtaId ;  /* 0x00000000002579c3 */ /* 0x000eb00000008800 */
[----:B------:R-:W3:Y:S01]  /*1250*/  LDC R26, c[0x0][0xb24] ;  /* 0x0002c900ff1a7b82 */ /* 0x000ee20000000800 */
[----:B-1----:R-:W-:-:S09]  /*1260*/  UISETP.NE.AND UP1, UPT, UR4, 0x1, UPT ;  /* 0x000000010400788c */ /* 0x002fd2000bf25270 */
[----:B--2---:R-:W-:Y:S05]  /*1270*/  BRA.U UP1, `(.L_x_16) ;  /* 0x0000000101407547 */ /* 0x004fea000b800000 */
[----:B------:R-:W1:Y:S08]  /*1280*/  LDC.64 R4, c[0x0][0xb10] ;  /* 0x0002c400ff047b82 */ /* 0x000e700000000a00 */
[----:B------:R-:W2:Y:S08]  /*1290*/  LDC.64 R2, c[0x0][0xb18] ;  /* 0x0002c600ff027b82 */ /* 0x000eb00000000a00 */
[----:B------:R-:W4:Y:S08]  /*12a0*/  LDC R6, c[0x0][0xb20] ;  /* 0x0002c800ff067b82 */ /* 0x000f300000000800 */
[----:B------:R-:W3:Y:S01]  /*12b0*/  LDC R8, c[0x0][0xb0c] ;  /* 0x0002c300ff087b82 */ /* 0x000ee20000000800 */
[----:B-1----:R-:W-:-:S05]  /*12c0*/  IMAD.HI.U32 R4, R21, R4, RZ ;  /* 0x0000000415047227 */ /* 0x002fca00078e00ff */
[----:B------:R-:W-:Y:S01]  /*12d0*/  SHF.R.U32.HI R4, RZ, R5, R4 ;  /* 0x00000005ff047219 */ /* 0x000fe20000011604 */
[----:B--2---:R-:W-:Y:S01]  /*12e0*/  IMAD.HI.U32 R3, R20, R3, RZ ;  /* 0x0000000314037227 */ /* 0x004fe200078e00ff */
[----:B------:R-:W-:-:S04]  /*12f0*/  ISETP.NE.AND P0, PT, R2, 0x1, PT ;  /* 0x000000010200780c */ /* 0x000fc80003f05270 */
[----:B----4-:R-:W-:-:S04]  /*1300*/  SHF.R.U32.HI R3, RZ, R6, R3 ;  /* 0x00000006ff037219 */ /* 0x010fc80000011603 */
[----:B------:R-:W-:Y:S02]  /*1310*/  SEL R3, R20, R3, !P0 ;  /* 0x0000000314037207 */ /* 0x000fe40004000000 */
[----:B---3--:R-:W-:-:S04]  /*1320*/  ISETP.NE.AND P1, PT, R8, 0x1, PT ;  /* 0x000000010800780c */ /* 0x008fc80003f25270 */
[----:B------:R-:W-:-:S05]  /*1330*/  SEL R4, R21, R4, !P1 ;  /* 0x0000000415047207 */ /* 0x000fca0004800000 */
[----:B------:R-:W-:Y:S02]  /*1340*/  IMAD.IADD R5, R3, 0x1, -R4 ;  /* 0x0000000103057824 */ /* 0x000fe400078e0a04 */
[----:B------:R-:W-:Y:S02]  /*1350*/  IMAD.IADD R3, R4, 0x1, -R3 ;  /* 0x0000000104037824 */ /* 0x000fe400078e0a03 */
[----:B------:R-:W-:Y:S02]  /*1360*/  IMAD R21, R5, R8, R21 ;  /* 0x0000000805157224 */ /* 0x000fe400078e0215 */
[----:B------:R-:W-:-:S07]  /*1370*/  IMAD R20, R3, R2, R20 ;  /* 0x0000000203147224 */ /* 0x000fce00078e0214 */
.L_x_16:
[----:B------:R-:W-:Y:S01]  /*1380*/  BAR.SYNC.DEFER_BLOCKING 0x0 ;  /* 0x0000000000007b1d */ /* 0x000fe20000010000 */
[----:B------:R-:W-:Y:S01]  /*1390*/  UISETP.NE.AND UP1, UPT, UR8, 0x2, UPT ;  /* 0x000000020800788c */ /* 0x000fe2000bf25270 */
[----:B------:R-:W-:Y:S02]  /*13a0*/  ISETP.NE.OR P5, PT, R0, 0x2, !P5 ;  /* 0x000000020000780c */ /* 0x000fe40006fa5670 */
[----:B------:R-:W-:-:S06]  /*13b0*/  LOP3.LUT R2, R80, 0x1f, RZ, 0xc0, !PT ;  /* 0x0000001f50027812 */ /* 0x000fcc00078ec0ff */
[----:B------:R-:W-:Y:S05]  /*13c0*/  BRA.U UP1, `(.L_x_17) ;  /* 0x00000011017c7547 */ /* 0x000fea000b800000 */
[----:B------:R-:W1:Y:S01]  /*13d0*/  LDCU UR13, c[0x0][0x38c] ;  /* 0x00007180ff0d77ac */ /* 0x000e620008000800 */
[----:B------:R-:W2:Y:S01]  /*13e0*/  LDC R9, c[0x0][0x370] ;  /* 0x0000dc00ff097b82 */ /* 0x000ea20000000800 */
[----:B------:R-:W-:Y:S01]  /*13f0*/  PLOP3.LUT P1, PT, PT, PT, UP2, 0x80, 0x8 ;  /* 0x000000000008781c */ /* 0x000fe20003f2f028 */
[----:B------:R-:W-:Y:S01]  /*1400*/  HFMA2 R12, -RZ, RZ, 0, 0 ;  /* 0x00000000ff0c7431 */ /* 0x000fe200000001ff */
[----:B------:R-:W-:Y:S01]  /*1410*/  ISETP.EQ.OR P4, PT, R2, RZ, P5 ;  /* 0x000000ff0200720c */ /* 0x000fe20002f82670 */
[----:B------:R-:W-:Y:S01]  /*1420*/  IMAD.MOV.U32 R15, RZ, RZ, 0x1 ;  /* 0x00000001ff0f7424 */ /* 0x000fe200078e00ff */
[----:B------:R-:W-:Y:S01]  /*1430*/  PLOP3.LUT P1, PT, P1, PT, PT, 0x8, 0x80 ;  /* 0x000000000080781c */ /* 0x000fe20000f2e170 */
[----:B------:R-:W-:Y:S01]  /*1440*/  IMAD.MOV.U32 R14, RZ, RZ, RZ ;  /* 0x000000ffff0e7224 */ /* 0x000fe200078e00ff */
[----:B------:R-:W-:Y:S01]  /*1450*/  MOV R8, 0x1 ;  /* 0x0000000100087802 */ /* 0x000fe20000000f00 */
[----:B------:R-:W4:Y:S01]  /*1460*/  LDC R0, c[0x0][0x374] ;  /* 0x0000dd00ff007b82 */ /* 0x000f220000000800 */
[----:B------:R-:W-:Y:S01]  /*1470*/  IMAD.MOV.U32 R10, RZ, RZ, RZ ;  /* 0x000000ffff0a7224 */ /* 0x000fe200078e00ff */
[----:B------:R-:W2:Y:S01]  /*1480*/  LDCU.64 UR22, c[0x0][0x348] ;  /* 0x00006900ff1677ac */ /* 0x000ea20008000a00 */
[----:B------:R-:W-:Y:S01]  /*1490*/  UMOV UR6, URZ ;  /* 0x000000ff00067c82 */ /* 0x000fe20008000000 */
[----:B-1----:R-:W-:-:S04]  /*14a0*/  UIADD3 UR5, UPT, UPT, UR13, 0x1f, URZ ;  /* 0x0000001f0d057890 */ /* 0x002fc8000fffe0ff */
[----:B------:R-:W-:-:S04]  /*14b0*/  USHF.R.S32.HI UR4, URZ, 0x1f, UR5 ;  /* 0x0000001fff047899 */ /* 0x000fc80008011405 */
[----:B------:R-:W-:-:S04]  /*14c0*/  ULEA.HI UR4, UR4, UR5, URZ, 0x5 ;  /* 0x0000000504047291 */ /* 0x000fc8000f8f28ff */
[----:B------:R-:W-:Y:S02]  /*14d0*/  USHF.R.S32.HI UR15, URZ, 0x5, UR4 ;  /* 0x00000005ff0f7899 */ /* 0x000fe40008011404 */
[----:B------:R-:W-:Y:S02]  /*14e0*/  UIADD3 UR4, UPT, UPT, UR13, -0x1, URZ ;  /* 0xffffffff0d047890 */ /* 0x000fe4000fffe0ff */
[----:B------:R-:W-:Y:S02]  /*14f0*/  UISETP.LT.U32.AND UP0, UPT, UR15, 0x5, UPT ;  /* 0x000000050f00788c */ /* 0x000fe4000bf01070 */
[----:B------:R-:W-:Y:S02]  /*1500*/  UISETP.GE.U32.AND UP1, UPT, UR4, -0x3f, UPT ;  /* 0xffffffc10400788c */ /* 0x000fe4000bf26070 */
[----:B------:R-:W-:Y:S02]  /*1510*/  USEL UR14, UR15, 0x5, UP0 ;  /* 0x000000050f0e7887 */ /* 0x000fe40008000000 */
[----:B------:R-:W-:-:S02]  /*1520*/  UIADD3 UR13, UPT, UPT, UR13, 0x3e, URZ ;  /* 0x0000003e0d0d7890 */ /* 0x000fc4000fffe0ff */
[----:B------:R-:W-:Y:S02]  /*1530*/  UIADD3 UR5, UPT, UPT, UR14, -0x1, URZ ;  /* 0xffffffff0e057890 */ /* 0x000fe4000fffe0ff */
[----:B------:R-:W-:-:S03]  /*1540*/  UIADD3 UR7, UPT, UPT, UR15, -UR14, URZ ;  /* 0x8000000e0f077290 */ /* 0x000fc6000fffe0ff */
[----:B------:R-:W-:-:S04]  /*1550*/  @UP1 UIADD3 UR5, UPT, UPT, UR14, URZ, URZ ;  /* 0x000000ff0e051290 */ /* 0x000fc8000fffe0ff */
[----:B--2---:R-:W-:-:S12]  /*1560*/  UIADD3 UR5, UPT, UPT, UR5, 0x1, URZ ;  /* 0x0000000105057890 */ /* 0x004fd8000fffe0ff */
.L_x_35:
[----:B------:R-:W-:Y:S01]  /*1570*/  UISETP.NE.AND UP0, UPT, UR37, URZ, UPT ;  /* 0x000000ff2500728c */ /* 0x000fe2000bf05270 */
[----:B------:R-:W1:Y:S08]  /*1580*/  S2UR UR37, SR_CgaCtaId ;  /* 0x00000000002579c3 */ /* 0x000e700000008800 */
[----:B------:R-:W-:Y:S05]  /*1590*/  BRA.U UP0, `(.L_x_18) ;  /* 0x0000000100347547 */ /* 0x000fea000b800000 */
[----:B------:R-:W2:Y:S01]  /*15a0*/  S2R R2, SR_CgaCtaId ;  /* 0x0000000000027919 */ /* 0x000ea20000008800 */
[----:B------:R-:W-:-:S04]  /*15b0*/  MOV R3, 0x400 ;  /* 0x0000040000037802 */ /* 0x000fc80000000f00 */
[----:B--2---:R-:W-:Y:S02]  /*15c0*/  LEA R3, R2, R3, 0x18 ;  /* 0x0000000302037211 */ /* 0x004fe400078ec0ff */
[----:B------:R-:W-:-:S03]  /*15d0*/  SHF.L.U32 R2, R8, 0x1f, RZ ;  /* 0x0000001f08027819 */ /* 0x000fc600000006ff */
[----:B------:R-:W-:-:S04]  /*15e0*/  IMAD R3, R10, 0x8, R3 ;  /* 0x000000080a037824 */ /* 0x000fc800078e0203 */
[----:B------:R-:W2:Y:S02]  /*15f0*/  SYNCS.PHASECHK.TRANS64.TRYWAIT P0, [R3+URZ+0x110], R2 ;  /* 0x00011002030075a7 */ /* 0x000ea400080011ff */
[----:B--2---:R-:W-:Y:S05]  /*1600*/  @!P0 BRA `(.L_x_19) ;  /* 0x0000009400fc8947 */ /* 0x004fea0003800000 */
.L_x_168:
[----:B------:R-:W-:Y:S01]  /*1610*/  VIADD R10, R10, 0x1 ;  /* 0x000000010a0a7836 */ /* 0x000fe20000000000 */
[----:B------:R2:W-:Y:S04]  /*1620*/  SYNCS.ARRIVE.TRANS64.A1T0 RZ, [R3+URZ+0x100], RZ ;  /* 0x000100ff03ff79a7 */ /* 0x0005e800081000ff */
[----:B------:R-:W-:-:S04]  /*1630*/  ISETP.NE.AND P0, PT, R10, 0x2, PT ;  /* 0x000000020a00780c */ /* 0x000fc80003f05270 */
[----:B------:R-:W-:Y:S02]  /*1640*/  SEL R10, R10, RZ, P0 ;  /* 0x000000ff0a0a7207 */ /* 0x000fe40000000000 */
[----:B--2---:R-:W-:-:S04]  /*1650*/  SEL R3, RZ, 0x1, P0 ;  /* 0x00000001ff037807 */ /* 0x004fc80000000000 */
[----:B------:R-:W-:-:S07]  /*1660*/  LOP3.LUT R8, R8, R3, RZ, 0x3c, !PT ;  /* 0x0000000308087212 */ /* 0x000fce00078e3cff */
.L_x_18:
[----:B------:R-:W-:Y:S01]  /*1670*/  UMOV UR4, 0x400 ;  /* 0x0000040000047882 */ /* 0x000fe20000000000 */
[----:B------:R-:W-:Y:S01]  /*1680*/  SHF.L.U32 R2, R15, 0x1f, RZ ;  /* 0x0000001f0f027819 */ /* 0x000fe200000006ff */
[----:B-1----:R-:W-:Y:S01]  /*1690*/  ULEA UR4, UR37, UR4, 0x18 ;  /* 0x0000000425047291 */ /* 0x002fe2000f8ec0ff */
[----:B------:R-:W-:Y:S01]  /*16a0*/  R2UR UR35, R21 ;  /* 0x00000000152372ca */ /* 0x000fe200000e0000 */
[----:B------:R-:W-:Y:S01]  /*16b0*/  UISETP.GE.U32.AND UP0, UPT, UR13, 0x3f, UPT ;  /* 0x0000003f0d00788c */ /* 0x000fe2000bf06070 */
[----:B------:R-:W-:Y:S01]  /*16c0*/  R2UR UR11, R20 ;  /* 0x00000000140b72ca */ /* 0x000fe200000e0000 */
[----:B------:R-:W-:Y:S01]  /*16d0*/  ULEA UR8, UR6, UR4, 0x3 ;  /* 0x0000000406087291 */ /* 0x000fe2000f8e18ff */
[----:B------:R-:W-:-:S08]  /*16e0*/  UMOV UR24, URZ ;  /* 0x000000ff00187c82 */ /* 0x000fd00008000000 */
[----:B------:R1:W2:Y:S01]  /*16f0*/  SYNCS.PHASECHK.TRANS64.TRYWAIT P0, [UR8+0x28], R2 ;  /* 0x00002802ff0075a7 */ /* 0x0002a20008001108 */
[----:B------:R-:W-:Y:S02]  /*1700*/  USHF.L.U32 UR35, UR35, 0x7, URZ ;  /* 0x0000000723237899 */ /* 0x000fe400080006ff */
[----:B------:R-:W-:Y:S01]  /*1710*/  USHF.L.U32 UR11, UR11, 0x7, URZ ;  /* 0x000000070b0b7899 */ /* 0x000fe200080006ff */
[----:B------:R-:W-:Y:S11]  /*1720*/  BRA.U !UP0, `(.L_x_20) ;  /* 0x0000000108a47547 */ /* 0x000ff6000b800000 */
[----:B------:R-:W-:Y:S01]  /*1730*/  UMOV UR16, URZ ;  /* 0x000000ff00107c82 */ /* 0x000fe20008000000 */
[----:B------:R-:W-:-:S05]  /*1740*/  UMOV UR17, UR6 ;  /* 0x0000000600117c82 */ /* 0x000fca0008000000 */
.L_x_25:
[----:B-1----:R-:W-:Y:S01]  /*1750*/  ULEA UR33, UR17, UR4, 0x3 ;  /* 0x0000000411217291 */ /* 0x002fe2000f8e18ff */
[----:B--2---:R-:W-:Y:S01]  /*1760*/  @!P5 MOV R3, 0x8000 ;  /* 0x000080000003d802 */ /* 0x004fe20000000f00 */
[----:B--2---:R-:W-:Y:S10]  /*1770*/  @P0 BRA `(.L_x_21) ;  /* 0x00000000000c0947 */ /* 0x004ff40003800000 */
[----:B------:R-:W-:-:S04]  /*1780*/  SHF.L.U32 R5, R15, 0x1f, RZ ;  /* 0x0000001f0f057819 */ /* 0x000fc800000006ff */
[----:B------:R-:W2:Y:S02]  /*1790*/  SYNCS.PHASECHK.TRANS64.TRYWAIT P0, [UR33+0x28], R5 ;  /* 0x00002805ff0075a7 */ /* 0x000ea40008001121 */
[----:B--2---:R-:W-:Y:S05]  /*17a0*/  @!P0 BRA `(.L_x_22) ;  /* 0x0000009400a88947 */ /* 0x004fea0003800000 */
.L_x_21:
[----:B------:R2:W-:Y:S01]  /*17b0*/  @!P5 SYNCS.ARRIVE.TRANS64 RZ, [UR33], R3 ;  /* 0x00000003ffffd9a7 */ /* 0x0005e20008000021 */
[----:B------:R-:W-:Y:S04]  /*17c0*/  BSSY.RECONVERGENT B0, `(.L_x_23) ;  /* 0x0000003000007945 */ /* 0x000fe80003800200 */
[----:B------:R-:W-:Y:S05]  /*17d0*/  @P4 BRA `(.L_x_24) ;  /* 0x0000000000044947 */ /* 0x000fea0003800000 */
[----:B------:R-:W-:Y:S05]  /*17e0*/  BPT.TRAP 0x1 ;  /* 0x000000040000795c */ /* 0x000fea0000300000 */
.L_x_24:
[----:B------:R-:W-:Y:S05]  /*17f0*/  BSYNC.RECONVERGENT B0 ;  /* 0x0000000000007941 */ /* 0x000fea0003800200 */
.L_x_23:
[----:B------:R-:W-:Y:S02]  /*1800*/  UIADD3 UR6, UPT, UPT, UR17, 0x1, URZ ;  /* 0x0000000111067890 */ /* 0x000fe4000fffe0ff */
[----:B------:R-:W-:Y:S02]  /*1810*/  UIADD3 UR26, UP1, UPT, UR22, 0x80, URZ ;  /* 0x00000080161a7890 */ /* 0x000fe4000ff3e0ff */
[----:B------:R-:W-:Y:S02]  /*1820*/  UISETP.NE.AND UP0, UPT, UR6, 0x5, UPT ;  /* 0x000000050600788c */ /* 0x000fe4000bf05270 */
[----:B------:R-:W-:Y:S02]  /*1830*/  USHF.L.U32 UR34, UR16, 0x5, URZ ;  /* 0x0000000510227899 */ /* 0x000fe400080006ff */
[----:B------:R-:W-:Y:S02]  /*1840*/  USEL UR9, URZ, 0x1, UP0 ;  /* 0x00000001ff097887 */ /* 0x000fe40008000000 */
[----:B------:R-:W-:-:S02]  /*1850*/  USEL UR6, UR6, URZ, UP0 ;  /* 0x000000ff06067287 */ /* 0x000fc40008000000 */
[----:B------:R-:W-:Y:S02]  /*1860*/  UIADD3 UR20, UP0, UPT, UR22, 0x180, URZ ;  /* 0x0000018016147890 */ /* 0x000fe4000ff1e0ff */
[----:B------:R-:W-:Y:S01]  /*1870*/  ULEA UR8, UR6, UR4, 0x3 ;  /* 0x0000000406087291 */ /* 0x000fe2000f8e18ff */
[----:B------:R-:W-:Y:S01]  /*1880*/  LOP3.LUT R15, R15, UR9, RZ, 0x3c, !PT ;  /* 0x000000090f0f7c12 */ /* 0x000fe2000f8e3cff */
[----:B------:R-:W-:Y:S02]  /*1890*/  UIADD3.X UR27, UPT, UPT, URZ, UR23, URZ, UP1, !UPT ;  /* 0x00000017ff1b7290 */ /* 0x000fe40008ffe4ff */
[----:B------:R-:W-:Y:S01]  /*18a0*/  UIADD3.X UR21, UPT, UPT, URZ, UR23, URZ, UP0, !UPT ;  /* 0x00000017ff157290 */ /* 0x000fe200087fe4ff */
[----:B-1----:R-:W-:Y:S01]  /*18b0*/  SHF.L.U32 R2, R15, 0x1f, RZ ;  /* 0x0000001f0f027819 */ /* 0x002fe200000006ff */
[----:B------:R-:W-:Y:S01]  /*18c0*/  UMOV UR18, 0x0 ;  /* 0x0000000000127882 */ /* 0x000fe20000000000 */
[----:B------:R-:W-:Y:S01]  /*18d0*/  UMOV UR19, 0x10000000 ;  /* 0x1000000000137882 */ /* 0x000fe20000000000 */
[----:B------:R-:W-:Y:S01]  /*18e0*/  UMOV UR12, UR36 ;  /* 0x00000024000c7c82 */ /* 0x000fe20008000000 */
[----:B------:R1:W1:Y:S01]  /*18f0*/  SYNCS.PHASECHK.TRANS64.TRYWAIT P0, [UR8+0x28], R2 ;  /* 0x00002802ff0075a7 */ /* 0x0002620008001108 */
[----:B------:R-:W-:Y:S01]  /*1900*/  ULEA UR8, UR17, UR4, 0xe ;  /* 0x0000000411087291 */ /* 0x000fe2000f8e70ff */
[----:B------:R-:W-:Y:S01]  /*1910*/  UMOV UR9, UR33 ;  /* 0x0000002100097c82 */ /* 0x000fe20008000000 */
[----:B------:R-:W-:-:S02]  /*1920*/  UMOV UR10, UR34 ;  /* 0x00000022000a7c82 */ /* 0x000fc40008000000 */
[----:B------:R-:W-:Y:S02]  /*1930*/  UIADD3 UR32, UPT, UPT, UR8, 0x8400, URZ ;  /* 0x0000840008207890 */ /* 0x000fe4000fffe0ff */
[----:B------:R-:W-:Y:S02]  /*1940*/  UIADD3 UR8, UPT, UPT, UR8, 0x1c400, URZ ;  /* 0x0001c40008087890 */ /* 0x000fe4000fffe0ff */
[----:B------:R-:W-:Y:S01]  /*1950*/  UIADD3 UR16, UPT, UPT, UR16, 0x1, URZ ;  /* 0x0000000110107890 */ /* 0x000fe2000fffe0ff */
[----:B------:R-:W-:Y:S01]  /*1960*/  UMOV UR24, UR5 ;  /* 0x0000000500187c82 */ /* 0x000fe20008000000 */
[----:B------:R-:W-:Y:S02]  /*1970*/  UMOV UR17, UR6 ;  /* 0x0000000600117c82 */ /* 0x000fe40008000000 */
[----:B------:R-:W-:Y:S01]  /*1980*/  UISETP.NE.AND UP0, UPT, UR16, UR5, UPT ;  /* 0x000000051000728c */ /* 0x000fe2000bf05270 */
[----:B------:R1:W-:Y:S02]  /*1990*/  UTMALDG.3D [UR32], [UR26], desc[UR18] ;  /* 0x000012201a0075b4 */ /* 0x0003e40008011000 */
[----:B------:R1:W-:Y:S06]  /*19a0*/  UTMALDG.3D [UR8], [UR20], desc[UR18] ;  /* 0x00001208140075b4 */ /* 0x0003ec0008011000 */
[----:B------:R-:W-:Y:S05]  /*19b0*/  BRA.U UP0, `(.L_x_25) ;  /* 0xfffffffd00647547 */ /* 0x000fea000b83ffff */
.L_x_20:
[----:B-1----:R-:W-:Y:S01]  /*19c0*/  ULEA UR8, UR6, UR4, 0x3 ;  /* 0x0000000406087291 */ /* 0x002fe2000f8e18ff */
[----:B------:R-:W-:Y:S01]  /*19d0*/  SHF.L.U32 R2, R15, 0x1f, RZ ;  /* 0x0000001f0f027819 */ /* 0x000fe200000006ff */
[----:B------:R-:W-:Y:S01]  /*19e0*/  @!P1 SYNCS.ARRIVE.TRANS64.A1T0 RZ, [UR4+0x98], RZ ;  /* 0x000098ffffff99a7 */ /* 0x000fe20008100004 */
[----:B------:R-:W-:-:S06]  /*19f0*/  UISETP.GT.AND UP0, UPT, UR15, UR14, UPT ;  /* 0x0000000e0f00728c */ /* 0x000fcc000bf04270 */
[----:B--2---:R1:W2:Y:S03]  /*1a00*/  SYNCS.PHASECHK.TRANS64.TRYWAIT P0, [UR8+0x28], R2 ;  /* 0x00002802ff0075a7 */ /* 0x0042a60008001108 */
[----:B------:R-:W-:Y:S05]  /*1a10*/  BRA.U !UP0, `(.L_x_26) ;  /* 0x0000000108a87547 */ /* 0x000fea000b800000 */
[----:B------:R-:W-:Y:S01]  /*1a20*/  UIADD3 UR21, UPT, UPT, UR7, UR24, URZ ;  /* 0x0000001807157290 */ /* 0x000fe2000fffe0ff */
[----:B------:R-:W-:-:S11]  /*1a30*/  UMOV UR25, UR6 ;  /* 0x0000000600197c82 */ /* 0x000fd60008000000 */
.L_x_31:
[----:B-1----:R-:W-:Y:S01]  /*1a40*/  ULEA UR17, UR25, UR4, 0x3 ;  /* 0x0000000419117291 */ /* 0x002fe2000f8e18ff */
[----:B--2---:R-:W-:Y:S01]  /*1a50*/  @!P5 MOV R3, 0x8000 ;  /* 0x000080000003d802 */ /* 0x004fe20000000f00 */
[----:B--2---:R-:W-:Y:S10]  /*1a60*/  @P0 BRA `(.L_x_27) ;  /* 0x00000000000c0947 */ /* 0x004ff40003800000 */
[----:B------:R-:W-:-:S04]  /*1a70*/  SHF.L.U32 R5, R15, 0x1f, RZ ;  /* 0x0000001f0f057819 */ /* 0x000fc800000006ff */
[----:B------:R-:W2:Y:S02]  /*1a80*/  SYNCS.PHASECHK.TRANS64.TRYWAIT P0, [UR17+0x28], R5 ;  /* 0x00002805ff0075a7 */ /* 0x000ea40008001111 */
[----:B--2---:R-:W-:Y:S05]  /*1a90*/  @!P0 BRA `(.L_x_28) ;  /* 0x0000009400048947 */ /* 0x004fea0003800000 */
.L_x_27:
[----:B------:R2:W-:Y:S01]  /*1aa0*/  @!P5 SYNCS.ARRIVE.TRANS64 RZ, [UR17], R3 ;  /* 0x00000003ffffd9a7 */ /* 0x0005e20008000011 */
[----:B------:R-:W-:Y:S04]  /*1ab0*/  BSSY.RECONVERGENT B0, `(.L_x_29) ;  /* 0x0000003000007945 */ /* 0x000fe80003800200 */
[----:B------:R-:W-:Y:S05]  /*1ac0*/  @P4 BRA `(.L_x_30) ;  /* 0x0000000000044947 */ /* 0x000fea0003800000 */
[----:B------:R-:W-:Y:S05]  /*1ad0*/  BPT.TRAP 0x1 ;  /* 0x000000040000795c */ /* 0x000fea0000300000 */
.L_x_30:
[----:B------:R-:W-:Y:S05]  /*1ae0*/  BSYNC.RECONVERGENT B0 ;  /* 0x0000000000007941 */ /* 0x000fea0003800200 */
.L_x_29:
        /* <DEDUP_REMOVED lines=20> */
[----:B------:R-:W-:Y:S01]  /*1c30*/  UIADD3 UR8, UPT, UPT, UR8, 0x1c400, URZ ;  /* 0x0001c40008087890 */ /* 0x000fe2000fffe0ff */
[----:B------:R-:W-:Y:S01]  /*1c40*/  UMOV UR9, UR17 ;  /* 0x0000001100097c82 */ /* 0x000fe20008000000 */
[----:B------:R-:W-:Y:S01]  /*1c50*/  UMOV UR10, UR18 ;  /* 0x00000012000a7c82 */ /* 0x000fe20008000000 */
[----:B------:R-:W-:Y:S01]  /*1c60*/  UIADD3 UR24, UPT, UPT, UR24, 0x1, URZ ;  /* 0x0000000118187890 */ /* 0x000fe2000fffe0ff */
[----:B------:R-:W-:-:S03]  /*1c70*/  UMOV UR25, UR6 ;  /* 0x0000000600197c82 */ /* 0x000fc60008000000 */
[----:B------:R1:W-:Y:S01]  /*1c80*/  UTMALDG.3D [UR16], [UR30], desc[UR26] ;  /* 0x00001a101e0075b4 */ /* 0x0003e20008011000 */
[----:B------:R-:W-:Y:S01]  /*1c90*/  UISETP.NE.AND UP0, UPT, UR24, UR21, UPT ;  /* 0x000000151800728c */ /* 0x000fe2000bf05270 */
[----:B------:R1:W-:Y:S08]  /*1ca0*/  UTMALDG.3D [UR8], [UR28], desc[UR26] ;  /* 0x00001a081c0075b4 */ /* 0x0003f00008011000 */
[----:B------:R-:W-:Y:S05]  /*1cb0*/  BRA.U UP0, `(.L_x_31) ;  /* 0xfffffffd00607547 */ /* 0x000fea000b83ffff */
.L_x_26:
[----:B-1----:R-:W-:Y:S01]  /*1cc0*/  LEA R2, R14, UR4, 0x3 ;  /* 0x000000040e027c11 */ /* 0x002fe2000f8e18ff */
[----:B------:R-:W-:Y:S01]  /*1cd0*/  NOP ;  /* 0x0000000000007918 */ /* 0x000fe20000000000 */
[----:B--2---:R-:W-:Y:S02]  /*1ce0*/  SHF.L.U32 R3, R12, 0x1f, RZ ;  /* 0x0000001f0c037819 */ /* 0x004fe400000006ff */
[----:B------:R-:W-:Y:S02]  /*1cf0*/  LEA R4, R14, UR4, 0x4 ;  /* 0x000000040e047c11 */ /* 0x000fe4000f8e20ff */
[----:B------:R-:W1:Y:S02]  /*1d00*/  SYNCS.PHASECHK.TRANS64.TRYWAIT P0, [R2+URZ+0xa0], R3 ;  /* 0x0000a003020075a7 */ /* 0x000e6400080011ff */
[----:B-1----:R-:W-:Y:S05]  /*1d10*/  @!P0 BRA `(.L_x_32) ;  /* 0x00000090007c8947 */ /* 0x002fea0003800000 */
.L_x_171:
[----:B------:R-:W2:Y:S01]  /*1d20*/  LDS.128 R4, [R4+0x130] ;  /* 0x0001300004047984 */ /* 0x000ea20000000c00 */
[----:B---3--:R-:W-:Y:S01]  /*1d30*/  ISETP.GE.AND P0, PT, R26, 0x1, PT ;  /* 0x000000011a00780c */ /* 0x008fe20003f06270 */
[----:B-1----:R-:W-:Y:S01]  /*1d40*/  VIADD R2, R2, 0xb0 ;  /* 0x000000b002027836 */ /* 0x002fe20000000000 */
[----:B------:R-:W-:Y:S01]  /*1d50*/  @!PT LDS RZ, [RZ] ;  /* 0x00000000fffff984 */ /* 0x000fe20000000800 */
[----:B------:R-:W-:Y:S01]  /*1d60*/  @!PT LDS RZ, [RZ] ;  /* 0x00000000fffff984 */ /* 0x000fe20000000800 */
[----:B------:R-:W-:Y:S01]  /*1d70*/  @!PT LDS RZ, [RZ] ;  /* 0x00000000fffff984 */ /* 0x000fe20000000800 */
[----:B------:R-:W-:Y:S01]  /*1d80*/  @!PT LDS RZ, [RZ] ;  /* 0x00000000fffff984 */ /* 0x000fe20000000800 */
[----:B------:R1:W-:Y:S06]  /*1d90*/  MEMBAR.ALL.CTA ;  /* 0x0000000000007992 */ /* 0x0003ec0000008000 */
[----:B-1----:R-:W1:Y:S01]  /*1da0*/  FENCE.VIEW.ASYNC.S ;  /* 0x00000000000073c6 */ /* 0x002e620000000000 */
[----:B------:R-:W-:-:S04]  /*1db0*/  PRMT R2, RZ, 0x654, R2 ;  /* 0x00000654ff027816 */ /* 0x000fc80000000002 */
[----:B-1----:R1:W-:Y:S01]  /*1dc0*/  SYNCS.ARRIVE.TRANS64.RED.A1T0 RZ, [R2+URZ], RZ ;  /* 0x000000ff02ff79a7 */ /* 0x0023e200081004ff */
[----:B--2---:R-:W-:-:S13]  /*1dd0*/  LOP3.LUT P2, RZ, R6, 0x1, RZ, 0xc0, !PT ;  /* 0x0000000106ff7812 */ /* 0x004fda000784c0ff */
[----:B------:R-:W-:Y:S01]  /*1de0*/  @P2 SHF.R.U32.HI R3, RZ, 0x10, R5 ;  /* 0x00000010ff032819 */ /* 0x000fe20000011605 */
[----:B------:R-:W-:Y:S01]  /*1df0*/  VOTEU.ANY UP0, P2 ;  /* 0x0000000000ff7886 */ /* 0x000fe20001000100 */
[----:B------:R-:W-:Y:S02]  /*1e00*/  @P2 MOV R13, R4 ;  /* 0x00000004000d2202 */ /* 0x000fe40000000f00 */
[----:B------:R-:W-:Y:S02]  /*1e10*/  @P2 R2UR.BROADCAST UR8, R3 ;  /* 0x00000000030822ca */ /* 0x000fe400008e0000 */
[----:B------:R-:W-:-:S11]  /*1e20*/  @P2 LOP3.LUT R11, R5, 0xffff, RZ, 0xc0, !PT ;  /* 0x0000ffff050b2812 */ /* 0x000fd600078ec0ff */
[----:B------:R-:W-:Y:S01]  /*1e30*/  @UP0 UMOV UR36, UR8 ;  /* 0x0000000800240c82 */ /* 0x000fe20008000000 */
[----:B-1----:R-:W-:Y:S05]  /*1e40*/  @!P0 BRA `(.L_x_33) ;  /* 0x0000000000b88947 */ /* 0x002fea0003800000 */
[----:B------:R-:W4:Y:S01]  /*1e50*/  LDC.64 R4, c[0x0][0xb18] ;  /* 0x0002c600ff047b82 */ /* 0x000f220000000a00 */
[----:B------:R-:W-:-:S07]  /*1e60*/  ISETP.NE.AND P3, PT, R26, 0x1, PT ;  /* 0x000000011a00780c */ /* 0x000fce0003f65270 */
[----:B------:R-:W1:Y:S08]  /*1e70*/  LDC.64 R6, c[0x0][0xb10] ;  /* 0x0002c400ff067b82 */ /* 0x000e700000000a00 */
[----:B------:R-:W2:Y:S08]  /*1e80*/  LDC R16, c[0x0][0xb20] ;  /* 0x0002c800ff107b82 */ /* 0x000eb00000000800 */
[----:B------:R-:W3:Y:S01]  /*1e90*/  LDC R18, c[0x0][0xb0c] ;  /* 0x0002c300ff127b82 */ /* 0x000ee20000000800 */
[----:B----4-:R-:W-:Y:S01]  /*1ea0*/  IMAD.HI.U32 R17, R0, R5, RZ ;  /* 0x0000000500117227 */ /* 0x010fe200078e00ff */
[----:B------:R-:W-:-:S03]  /*1eb0*/  ISETP.NE.AND P0, PT, R4, 0x1, PT ;  /* 0x000000010400780c */ /* 0x000fc60003f05270 */
[----:B------:R-:W-:-:S03]  /*1ec0*/  IMAD.HI.U32 R5, R11, R5, RZ ;  /* 0x000000050b057227 */ /* 0x000fc600078e00ff */
[----:B------:R-:W4:Y:S01]  /*1ed0*/  LDC.64 R2, c[0x0][0xb28] ;  /* 0x0002ca00ff027b82 */ /* 0x000f220000000a00 */
[----:B-1----:R-:W-:-:S04]  /*1ee0*/  IMAD.HI.U32 R20, R9, R6, RZ ;  /* 0x0000000609147227 */ /* 0x002fc800078e00ff */
[----:B------:R-:W-:Y:S01]  /*1ef0*/  IMAD.HI.U32 R22, R13, R6, RZ ;  /* 0x000000060d167227 */ /* 0x000fe200078e00ff */
[----:B------:R-:W-:Y:S02]  /*1f00*/  SHF.R.U32.HI R20, RZ, R7, R20 ;  /* 0x00000007ff147219 */ /* 0x000fe40000011614 */
[-C--:B--2---:R-:W-:Y:S02]  /*1f10*/  SHF.R.U32.HI R17, RZ, R16.reuse, R17 ;  /* 0x00000010ff117219 */ /* 0x084fe40000011611 */
[----:B------:R-:W-:Y:S02]  /*1f20*/  SHF.R.U32.HI R16, RZ, R16, R5 ;  /* 0x00000010ff107219 */ /* 0x000fe40000011605 */
[----:B------:R-:W-:Y:S02]  /*1f30*/  SEL R17, R0, R17, !P0 ;  /* 0x0000001100117207 */ /* 0x000fe40004000000 */
[----:B------:R-:W-:Y:S02]  /*1f40*/  SHF.R.U32.HI R22, RZ, R7, R22 ;  /* 0x00000007ff167219 */ /* 0x000fe40000011616 */
[----:B---3--:R-:W-:-:S02]  /*1f50*/  ISETP.NE.AND P1, PT, R18, 0x1, PT ;  /* 0x000000011200780c */ /* 0x008fc40003f25270 */
[----:B------:R-:W-:Y:S02]  /*1f60*/  SEL R5, R11, R16, !P0 ;  /* 0x000000100b057207 */ /* 0x000fe40004000000 */
[----:B------:R-:W-:Y:S02]  /*1f70*/  SEL R19, R9, R20, !P1 ;  /* 0x0000001409137207 */ /* 0x000fe40004800000 */
[----:B------:R-:W-:Y:S01]  /*1f80*/  SEL R7, R13, R22, !P1 ;  /* 0x000000160d077207 */ /* 0x000fe20004800000 */
[----:B----4-:R-:W-:-:S04]  /*1f90*/  IMAD.HI.U32 R20, R17, R2, RZ ;  /* 0x0000000211147227 */ /* 0x010fc800078e00ff */
[----:B------:R-:W-:Y:S01]  /*1fa0*/  IMAD.HI.U32 R6, R19, R2, RZ ;  /* 0x0000000213067227 */ /* 0x000fe200078e00ff */
[----:B------:R-:W-:-:S04]  /*1fb0*/  @P3 SHF.R.U32.HI R17, RZ, R3, R20 ;  /* 0x00000003ff113219 */ /* 0x000fc80000011614 */
        /* <DEDUP_REMOVED lines=8> */
[----:B------:R-:W-:-:S04]  /*2040*/  @!P0 IMAD.HI.U32 R16, R7, R2, RZ ;  /* 0x0000000207108227 */ /* 0x000fc800078e00ff */
[----:B------:R-:W-:Y:S01]  /*2050*/  IMAD.MOV R2, RZ, RZ, -R6 ;  /* 0x000000ffff027224 */ /* 0x000fe200078e0a06 */
[----:B------:R-:W-:-:S03]  /*2060*/  @!P0 SHF.R.U32.HI R16, RZ, R3, R16 ;  /* 0x00000003ff108219 */ /* 0x000fc60000011610 */
[----:B------:R-:W-:Y:S01]  /*2070*/  IMAD R2, R26, R2, R5 ;  /* 0x000000021a027224 */ /* 0x000fe200078e0205 */
[----:B------:R-:W-:Y:S02]  /*2080*/  @!P0 SEL R3, R7, R16, !P3 ;  /* 0x0000001007038207 */ /* 0x000fe40005800000 */
[----:B------:R-:W-:-:S03]  /*2090*/  IADD3 R16, PT, PT, -R5, RZ, RZ ;  /* 0x000000ff05107210 */ /* 0x000fc60007ffe1ff */
[--C-:B------:R-:W-:Y:S02]  /*20a0*/  @!P0 IMAD.IADD R6, R6, 0x1, -R3.reuse ;  /* 0x0000000106068824 */ /* 0x100fe400078e0a03 */
[----:B------:R-:W-:Y:S01]  /*20b0*/  @!P0 IMAD R3, R2, R19, R3 ;  /* 0x0000001302038224 */ /* 0x000fe200078e0203 */
[----:B------:R-:W-:Y:S01]  /*20c0*/  IADD3 R2, PT, PT, -R7, RZ, RZ ;  /* 0x000000ff07027210 */ /* 0x000fe20007ffe1ff */
[----:B------:R-:W-:Y:S02]  /*20d0*/  @!P0 IMAD R5, R26, R6, R7 ;  /* 0x000000061a058224 */ /* 0x000fe400078e0207 */
[----:B------:R-:W-:Y:S02]  /*20e0*/  IMAD R11, R4, R16, R11 ;  /* 0x00000010040b7224 */ /* 0x000fe400078e020b */
[----:B------:R-:W-:Y:S02]  /*20f0*/  @!P0 IMAD.MOV.U32 R7, RZ, RZ, R3 ;  /* 0x000000ffff078224 */ /* 0x000fe400078e0003 */
[----:B------:R-:W-:-:S02]  /*2100*/  IMAD R2, R18, R2, R13 ;  /* 0x0000000212027224 */ /* 0x000fc400078e020d */
[----:B------:R-:W-:Y:S02]  /*2110*/  IMAD R11, R5, R4, R11 ;  /* 0x00000004050b7224 */ /* 0x000fe400078e020b */
[----:B------:R-:W-:Y:S02]  /*2120*/  IMAD R13, R7, R18, R2 ;  /* 0x00000012070d7224 */ /* 0x000fe400078e0202 */
.L_x_33:
[----:B------:R-:W1:Y:S02]  /*2130*/  LDCU UR8, c[0x0][0xb30] ;  /* 0x00016600ff0877ac */ /* 0x000e640008000800 */
[----:B-1----:R-:W-:-:S09]  /*2140*/  UISETP.NE.AND UP0, UPT, UR8, 0x1, UPT ;  /* 0x000000010800788c */ /* 0x002fd2000bf05270 */
[----:B------:R-:W-:Y:S05]  /*2150*/  BRA.U UP0, `(.L_x_34) ;  /* 0x0000000100407547 */ /* 0x000fea000b800000 */
[----:B------:R-:W1:Y:S08]  /*2160*/  LDC.64 R4, c[0x0][0xb10] ;  /* 0x0002c400ff047b82 */ /* 0x000e700000000a00 */
[----:B------:R-:W2:Y:S08]  /*2170*/  LDC.64 R2, c[0x0][0xb18] ;  /* 0x0002c600ff027b82 */ /* 0x000eb00000000a00 */
[----:B------:R-:W3:Y:S08]  /*2180*/  LDC R6, c[0x0][0xb20] ;  /* 0x0002c800ff067b82 */ /* 0x000ef00000000800 */
[----:B------:R-:W4:Y:S01]  /*2190*/  LDC R16, c[0x0][0xb0c] ;  /* 0x0002c300ff107b82 */ /* 0x000f220000000800 */
[----:B-1----:R-:W-:-:S05]  /*21a0*/  IMAD.HI.U32 R4, R13, R4, RZ ;  /* 0x000000040d047227 */ /* 0x002fca00078e00ff */
[----:B------:R-:W-:Y:S01]  /*21b0*/  SHF.R.U32.HI R4, RZ, R5, R4 ;  /* 0x00000005ff047219 */ /* 0x000fe20000011604 */
[----:B--2---:R-:W-:Y:S01]  /*21c0*/  IMAD.HI.U32 R3, R11, R3, RZ ;  /* 0x000000030b037227 */ /* 0x004fe200078e00ff */
[----:B------:R-:W-:-:S04]  /*21d0*/  ISETP.NE.AND P0, PT, R2, 0x1, PT ;  /* 0x000000010200780c */ /* 0x000fc80003f05270 */
[----:B---3--:R-:W-:-:S04]  /*21e0*/  SHF.R.U32.HI R6, RZ, R6, R3 ;  /* 0x00000006ff067219 */ /* 0x008fc80000011603 */
[----:B------:R-:W-:Y:S02]  /*21f0*/  SEL R3, R11, R6, !P0 ;  /* 0x000000060b037207 */ /* 0x000fe40004000000 */
[----:B----4-:R-:W-:-:S04]  /*2200*/  ISETP.NE.AND P1, PT, R16, 0x1, PT ;  /* 0x000000011000780c */ /* 0x010fc80003f25270 */
[----:B------:R-:W-:-:S05]  /*2210*/  SEL R4, R13, R4, !P1 ;  /* 0x000000040d047207 */ /* 0x000fca0004800000 */
[----:B------:R-:W-:Y:S02]  /*2220*/  IMAD.IADD R5, R3, 0x1, -R4 ;  /* 0x0000000103057824 */ /* 0x000fe400078e0a04 */
[----:B------:R-:W-:Y:S02]  /*2230*/  IMAD.IADD R3, R4, 0x1, -R3 ;  /* 0x0000000104037824 */ /* 0x000fe400078e0a03 */
[----:B------:R-:W-:Y:S02]  /*2240*/  IMAD R13, R5, R16, R13 ;  /* 0x00000010050d7224 */ /* 0x000fe400078e020d */
[----:B------:R-:W-:-:S07]  /*2250*/  IMAD R11, R3, R2, R11 ;  /* 0x00000002030b7224 */ /* 0x000fce00078e020b */
.L_x_34:
[----:B------:R-:W-:Y:S01]  /*2260*/  VIADD R14, R14, 0x1 ;  /* 0x000000010e0e7836 */ /* 0x000fe20000000000 */
[----:B------:R-:W-:Y:S01]  /*2270*/  PLOP3.LUT P1, PT, PT, PT, PT, 0x80, 0x8 ;  /* 0x000000000008781c */ /* 0x000fe20003f2f070 */
[----:B------:R-:W-:Y:S02]  /*2280*/  IMAD.IADD R21, R13, 0x1, R68 ;  /* 0x000000010d157824 */ /* 0x000fe400078e0244 */
[----:B------:R-:W-:Y:S01]  /*2290*/  IMAD.IADD R20, R11, 0x1, R66 ;  /* 0x000000010b147824 */ /* 0x000fe200078e0242 */
[----:B------:R-:W-:-:S04]  /*22a0*/  ISETP.NE.AND P0, PT, R14, 0x2, PT ;  /* 0x000000020e00780c */ /* 0x000fc80003f05270 */
[----:B------:R-:W-:Y:S02]  /*22b0*/  SEL R3, RZ, 0x1, P0 ;  /* 0x00000001ff037807 */ /* 0x000fe40000000000 */
[----:B------:R-:W-:Y:S02]  /*22c0*/  SEL R14, R14, RZ, P0 ;  /* 0x000000ff0e0e7207 */ /* 0x000fe40000000000 */
[----:B------:R-:W-:Y:S01]  /*22d0*/  LOP3.LUT R12, R12, R3, RZ, 0x3c, !PT ;  /* 0x000000030c0c7212 */ /* 0x000fe200078e3cff */
[----:B------:R-:W-:Y:S06]  /*22e0*/  @P2 BRA `(.L_x_35) ;  /* 0xfffffff000a02947 */ /* 0x000fec000383ffff */
[----:B------:R-:W-:Y:S01]  /*22f0*/  UIADD3 UR4, UPT, UPT, UR4, 0x28, URZ ;  /* 0x0000002804047890 */ /* 0x000fe2000fffe0ff */
[----:B------:R-:W-:-:S03]  /*2300*/  SHF.L.U32 R3, R15, 0x1f, RZ ;  /* 0x0000001f0f037819 */ /* 0x000fc600000006ff */
[----:B------:R-:W-:-:S09]  /*2310*/  ULEA UR5, UR6, UR4, 0x3 ;  /* 0x0000000406057291 */ /* 0x000fd2000f8e18ff */
[----:B------:R-:W1:Y:S02]  /*2320*/  SYNCS.PHASECHK.TRANS64.TRYWAIT P0, [UR5], R3 ;  /* 0x00000003ff0075a7 */ /* 0x000e640008001105 */
[----:B-1----:R-:W-:Y:S05]  /*2330*/  @!P0 BRA `(.L_x_36) ;  /* 0x0000008c00088947 */ /* 0x002fea0003800000 */
.L_x_173:
[----:B------:R-:W-:-:S04]  /*2340*/  UIADD3 UR6, UPT, UPT, UR6, 0x1, URZ ;  /* 0x0000000106067890 */ /* 0x000fc8000fffe0ff */
[----:B------:R-:W-:-:S04]  /*2350*/  UISETP.NE.AND UP0, UPT, UR6, 0x5, UPT ;  /* 0x000000050600788c */ /* 0x000fc8000bf05270 */
[----:B------:R-:W-:Y:S02]  /*2360*/  USEL UR7, URZ, 0x1, UP0 ;  /* 0x00000001ff077887 */ /* 0x000fe40008000000 */
[----:B------:R-:W-:-:S04]  /*2370*/  USEL UR6, UR6, URZ, UP0 ;  /* 0x000000ff06067287 */ /* 0x000fc80008000000 */
[----:B------:R-:W-:Y:S01]  /*2380*/  ULEA UR5, UR6, UR4, 0x3 ;  /* 0x0000000406057291 */ /* 0x000fe2000f8e18ff */
[----:B------:R-:W-:-:S04]  /*2390*/  LOP3.LUT R2, R15, UR7, RZ, 0x3c, !PT ;  /* 0x000000070f027c12 */ /* 0x000fc8000f8e3cff */
[----:B-1----:R-:W-:-:S04]  /*23a0*/  SHF.L.U32 R3, R2, 0x1f, RZ ;  /* 0x0000001f02037819 */ /* 0x002fc800000006ff */
[----:B------:R-:W1:Y:S02]  /*23b0*/  SYNCS.PHASECHK.TRANS64.TRYWAIT P0, [UR5], R3 ;  /* 0x00000003ff0075a7 */ /* 0x000e640008001105 */
[----:B-1----:R-:W-:Y:S05]  /*23c0*/  @!P0 BRA `(.L_x_37) ;  /* 0x0000008800fc8947 */ /* 0x002fea0003800000 */
.L_x_175:
        /* <DEDUP_REMOVED lines=9> */
.L_x_177:
        /* <DEDUP_REMOVED lines=9> */
.L_x_179:
[----:B------:R-:W-:-:S04]  /*24f0*/  UIADD3 UR6, UPT, UPT, UR6, 0x1, URZ ;  /* 0x0000000106067890 */ /* 0x000fc8000fffe0ff */
[----:B------:R-:W-:-:S04]  /*2500*/  UISETP.NE.AND UP0, UPT, UR6, 0x5, UPT ;  /* 0x000000050600788c */ /* 0x000fc8000bf05270 */
[----:B------:R-:W-:Y:S02]  /*2510*/  USEL UR5, URZ, 0x1, UP0 ;  /* 0x00000001ff057887 */ /* 0x000fe40008000000 */
[----:B------:R-:W-:-:S04]  /*2520*/  USEL UR6, UR6, URZ, UP0 ;  /* 0x000000ff06067287 */ /* 0x000fc80008000000 */
[----:B------:R-:W-:Y:S01]  /*2530*/  ULEA UR6, UR6, UR4, 0x3 ;  /* 0x0000000406067291 */ /* 0x000fe2000f8e18ff */
[----:B-1----:R-:W-:-:S04]  /*2540*/  LOP3.LUT R3, R2, UR5, RZ, 0x3c, !PT ;  /* 0x0000000502037c12 */ /* 0x002fc8000f8e3cff */
[----:B------:R-:W-:Y:S01]  /*2550*/  SHF.L.U32 R3, R3, 0x1f, RZ ;  /* 0x0000001f03037819 */ /* 0x000fe200000006ff */
[----:B----4-:R-:W-:-:S07]  /*2560*/  IMAD.U32 R0, RZ, RZ, UR6 ;  /* 0x00000006ff007e24 */ /* 0x010fce000f8e00ff */
.L_x_40:
[----:B-1----:R1:W2:Y:S02]  /*2570*/  SYNCS.PHASECHK.TRANS64.TRYWAIT P0, [R0+URZ], R3 ;  /* 0x00000003000075a7 */ /* 0x0022a400080011ff */
[----:B--2---:R-:W-:Y:S05]  /*2580*/  @!P0 NANOSLEEP.SYNCS 0x989680 ;  /* 0x009896800000895d */ /* 0x004fea0003900000 */
[----:B------:R-:W2:Y:S02]  /*2590*/  @!P0 SYNCS.PHASECHK.TRANS64 P0, [R0+URZ], R3 ;  /* 0x00000003000085a7 */ /* 0x000ea400080010ff */
[----:B--2---:R-:W-:Y:S05]  /*25a0*/  @P0 EXIT ;  /* 0x000000000000094d */ /* 0x004fea0003800000 */
[----:B------:R-:W-:Y:S05]  /*25b0*/  BRA `(.L_x_40) ;  /* 0xfffffffc00ec7947 */ /* 0x000fea000383ffff */
.L_x_17:
[----:B------:R-:W-:-:S04]  /*25c0*/  UISETP.NE.AND UP1, UPT, UR37, URZ, UPT ;  /* 0x000000ff2500728c */ /* 0x000fc8000bf25270 */
[----:B------:R-:W-:-:S09]  /*25d0*/  UISETP.NE.OR UP1, UPT, UR8, 0x1, UP1 ;  /* 0x000000010800788c */ /* 0x000fd20008f25670 */
[----:B------:R-:W-:Y:S05]  /*25e0*/  BRA.U UP1, `(.L_x_41) ;  /* 0x0000000501487547 */ /* 0x000fea000b800000 */
[----:B------:R-:W-:Y:S01]  /*25f0*/  ISETP.NE.AND P2, PT, R2, RZ, PT ;  /* 0x000000ff0200720c */ /* 0x000fe20003f45270 */
[----:B------:R-:W-:Y:S01]  /*2600*/  IMAD.MOV.U32 R12, RZ, RZ, 0x1 ;  /* 0x00000001ff0c7424 */ /* 0x000fe200078e00ff */
[----:B------:R-:W-:Y:S02]  /*2610*/  CS2R R10, SRZ ;  /* 0x00000000000a7805 */ /* 0x000fe4000001ff00 */
[----:B------:R-:W-:Y:S01]  /*2620*/  CS2R R8, SRZ ;  /* 0x0000000000087805 */ /* 0x000fe2000001ff00 */
[----:B------:R-:W-:Y:S01]  /*2630*/  UMOV UR4, 0x400 ;  /* 0x0000040000047882 */ /* 0x000fe20000000000 */
[----:B------:R-:W-:Y:S01]  /*2640*/  UMOV UR6, URZ ;  /* 0x000000ff00067c82 */ /* 0x000fe20008000000 */
[----:B------:R-:W-:-:S12]  /*2650*/  ULEA UR37, UR37, UR4, 0x18 ;  /* 0x0000000425257291 */ /* 0x000fd8000f8ec0ff */
.L_x_45:
[----:B------:R-:W-:Y:S02]  /*2660*/  LEA R0, R8, UR37, 0x3 ;  /* 0x0000002508007c11 */ /* 0x000fe4000f8e18ff */
[----:B------:R-:W-:-:S03]  /*2670*/  SHF.L.U32 R5, R9, 0x1f, RZ ;  /* 0x0000001f09057819 */ /* 0x000fc600000006ff */
[----:B------:R-:W-:Y:S01]  /*2680*/  VIADD R4, R0, 0x110 ;  /* 0x0000011000047836 */ /* 0x000fe20000000000 */
[----:B------:R-:W1:Y:S02]  /*2690*/  SYNCS.PHASECHK.TRANS64.TRYWAIT P0, [R0+URZ+0x100], R5 ;  /* 0x00010005000075a7 */ /* 0x000e6400080011ff */
[----:B-1----:R-:W-:Y:S05]  /*26a0*/  @!P0 BRA `(.L_x_42) ;  /* 0x00000088008c8947 */ /* 0x002fea0003800000 */
.L_x_180:
[----:B------:R-:W-:Y:S01]  /*26b0*/  ULEA UR5, UR6, UR37, 0x3 ;  /* 0x0000002506057291 */ /* 0x000fe2000f8e18ff */
[----:B------:R-:W-:Y:S02]  /*26c0*/  PRMT R4, RZ, 0x654, R4 ;  /* 0x00000654ff047816 */ /* 0x000fe40000000004 */
[----:B-1----:R-:W-:Y:S01]  /*26d0*/  SHF.L.U32 R5, R12, 0x1f, RZ ;  /* 0x0000001f0c057819 */ /* 0x002fe200000006ff */
[----:B------:R-:W-:Y:S01]  /*26e0*/  UIADD3 UR4, UPT, UPT, UR5, 0xa0, URZ ;  /* 0x000000a005047890 */ /* 0x000fe2000fffe0ff */
[----:B------:R1:W-:Y:S05]  /*26f0*/  SYNCS.ARRIVE.TRANS64.RED.A1T0 RZ, [R4+URZ], RZ ;  /* 0x000000ff04ff79a7 */ /* 0x0003ea00081004ff */
[----:B------:R-:W-:Y:S01]  /*2700*/  IMAD.U32 R7, RZ, RZ, UR4 ;  /* 0x00000004ff077e24 */ /* 0x000fe2000f8e00ff */
[----:B------:R-:W2:Y:S04]  /*2710*/  SYNCS.PHASECHK.TRANS64.TRYWAIT P0, [UR5+0xb0], R5 ;  /* 0x0000b005ff0075a7 */ /* 0x000ea80008001105 */
[----:B------:R-:W-:Y:S01]  /*2720*/  PRMT R6, R2, 0x654, R7 ;  /* 0x0000065402067816 */ /* 0x000fe20000000007 */
[----:B-1----:R-:W-:Y:S01]  /*2730*/  @!P2 IMAD.MOV.U32 R4, RZ, RZ, 0x10 ;  /* 0x00000010ff04a424 */ /* 0x002fe200078e00ff */
[----:B--2---:R-:W-:Y:S06]  /*2740*/  @!P0 BRA `(.L_x_43) ;  /* 0x0000008800788947 */ /* 0x004fec0003800000 */
.L_x_182:
[----:B------:R-:W-:Y:S01]  /*2750*/  ULEA UR4, UR6, UR37, 0x4 ;  /* 0x0000002506047291 */ /* 0x000fe2000f8e20ff */
[----:B------:R-:W-:Y:S01]  /*2760*/  SEL R3, R6, R3, !P2 ;  /* 0x0000000306037207 */ /* 0x000fe20005000000 */
[----:B------:R-:W-:Y:S01]  /*2770*/  UIADD3 UR5, UPT, UPT, UR5, 0xa0, URZ ;  /* 0x000000a005057890 */ /* 0x000fe2000fffe0ff */
[----:B-1----:R-:W-:Y:S01]  /*2780*/  LEA R0, R11, UR37, 0x3 ;  /* 0x000000250b007c11 */ /* 0x002fe2000f8e18ff */
[----:B------:R-:W-:Y:S01]  /*2790*/  UIADD3 UR4, UPT, UPT, UR4, 0x130, URZ ;  /* 0x0000013004047890 */ /* 0x000fe2000fffe0ff */
[----:B------:R-:W-:Y:S01]  /*27a0*/  SHF.L.U32 R5, R10, 0x1f, RZ ;  /* 0x0000001f0a057819 */ /* 0x000fe200000006ff */
[----:B------:R1:W-:Y:S01]  /*27b0*/  @!P2 SYNCS.ARRIVE.TRANS64.RED RZ, [R3+URZ], R4 ;  /* 0x0000000403ffa9a7 */ /* 0x0003e200080004ff */
[----:B------:R-:W-:Y:S01]  /*27c0*/  UIADD3 UR6, UPT, UPT, UR6, 0x1, URZ ;  /* 0x0000000106067890 */ /* 0x000fe2000fffe0ff */
[----:B------:R-:W-:-:S03]  /*27d0*/  VIADD R8, R8, 0x1 ;  /* 0x0000000108087836 */ /* 0x000fc60000000000 */
[----:B------:R-:W-:Y:S02]  /*27e0*/  UISETP.NE.AND UP0, UPT, UR6, 0x2, UPT ;  /* 0x000000020600788c */ /* 0x000fe4000bf05270 */
[----:B------:R-:W-:Y:S06]  /*27f0*/  UGETNEXTWORKID.BROADCAST [UR4], [UR5] ;  /* 0x00000000040073ca */ /* 0x000fec0008000100 */
[----:B------:R-:W-:Y:S01]  /*2800*/  USEL UR4, URZ, 0x1, UP0 ;  /* 0x00000001ff047887 */ /* 0x000fe20008000000 */
[----:B------:R-:W-:Y:S01]  /*2810*/  ISETP.NE.AND P0, PT, R8, 0x2, PT ;  /* 0x000000020800780c */ /* 0x000fe20003f05270 */
[----:B------:R-:W-:Y:S01]  /*2820*/  USEL UR6, UR6, URZ, UP0 ;  /* 0x000000ff06067287 */ /* 0x000fe20008000000 */
[----:B------:R-:W2:Y:S03]  /*2830*/  SYNCS.PHASECHK.TRANS64.TRYWAIT P1, [R0+URZ+0xa0], R5 ;  /* 0x0000a005000075a7 */ /* 0x000ea600080211ff */
[----:B------:R-:W-:Y:S01]  /*2840*/  LOP3.LUT R12, R12, UR4, RZ, 0x3c, !PT ;  /* 0x000000040c0c7c12 */ /* 0x000fe2000f8e3cff */
[----:B-12---:R-:W-:Y:S07]  /*2850*/  @!P1 BRA `(.L_x_44) ;  /* 0x00000088004c9947 */ /* 0x006fee0003800000 */
.L_x_183:
[C---:B------:R-:W-:Y:S01]  /*2860*/  LEA R4, R11.reuse, UR37, 0x4 ;  /* 0x000000250b047c11 */ /* 0x040fe2000f8e20ff */
[----:B-1----:R-:W-:Y:S01]  /*2870*/  VIADD R0, R0, 0xb0 ;  /* 0x000000b000007836 */ /* 0x002fe20000000000 */
[----:B------:R-:W-:Y:S01]  /*2880*/  SEL R8, R8, RZ, P0 ;  /* 0x000000ff08087207 */ /* 0x000fe20000000000 */
[----:B------:R-:W-:-:S03]  /*2890*/  VIADD R11, R11, 0x1 ;  /* 0x000000010b0b7836 */ /* 0x000fc60000000000 */
[----:B------:R-:W1:Y:S01]  /*28a0*/  LDS.128 R4, [R4+0x130] ;  /* 0x0001300004047984 */ /* 0x000e620000000c00 */
[----:B------:R-:W-:Y:S02]  /*28b0*/  PRMT R0, RZ, 0x654, R0 ;  /* 0x00000654ff007816 */ /* 0x000fe40000000000 */
[C---:B------:R-:W-:Y:S01]  /*28c0*/  ISETP.NE.AND P1, PT, R11.reuse, 0x2, PT ;  /* 0x000000020b00780c */ /* 0x040fe20003f25270 */
[----:B------:R-:W-:Y:S01]  /*28d0*/  @!PT LDS RZ, [RZ] ;  /* 0x00000000fffff984 */ /* 0x000fe20000000800 */
[----:B------:R-:W-:Y:S01]  /*28e0*/  @!PT LDS RZ, [RZ] ;  /* 0x00000000fffff984 */ /* 0x000fe20000000800 */
[----:B------:R-:W-:Y:S01]  /*28f0*/  @!PT LDS RZ, [RZ] ;  /* 0x00000000fffff984 */ /* 0x000fe20000000800 */
[----:B------:R-:W-:Y:S01]  /*2900*/  @!PT LDS RZ, [RZ] ;  /* 0x00000000fffff984 */ /* 0x000fe20000000800 */
[----:B------:R2:W-:Y:S06]  /*2910*/  MEMBAR.ALL.CTA ;  /* 0x0000000000007992 */ /* 0x0005ec0000008000 */
[----:B--2---:R-:W2:Y:S01]  /*2920*/  FENCE.VIEW.ASYNC.S ;  /* 0x00000000000073c6 */ /* 0x004ea20000000000 */
[----:B------:R-:W-:Y:S01]  /*2930*/  SEL R11, R11, RZ, P1 ;  /* 0x000000ff0b0b7207 */ /* 0x000fe20000800000 */
[----:B--2---:R2:W-:Y:S01]  /*2940*/  SYNCS.ARRIVE.TRANS64.RED.A1T0 RZ, [R0+URZ], RZ ;  /* 0x000000ff00ff79a7 */ /* 0x0045e200081004ff */
[----:B-1----:R-:W-:-:S02]  /*2950*/  LOP3.LUT P3, RZ, R6, 0x1, RZ, 0xc0, !PT ;  /* 0x0000000106ff7812 */ /* 0x002fc4000786c0ff */
[----:B------:R-:W-:-:S04]  /*2960*/  SEL R5, RZ, 0x1, P1 ;  /* 0x00000001ff057807 */ /* 0x000fc80000800000 */
[----:B------:R-:W-:Y:S02]  /*2970*/  LOP3.LUT R10, R10, R5, RZ, 0x3c, !PT ;  /* 0x000000050a0a7212 */ /* 0x000fe400078e3cff */
[----:B--2---:R-:W-:-:S04]  /*2980*/  SEL R0, RZ, 0x1, P0 ;  /* 0x00000001ff007807 */ /* 0x004fc80000000000 */
[----:B------:R-:W-:Y:S01]  /*2990*/  LOP3.LUT R9, R9, R0, RZ, 0x3c, !PT ;  /* 0x0000000009097212 */ /* 0x000fe200078e3cff */
[----:B------:R-:W-:Y:S06]  /*29a0*/  @P3 BRA `(.L_x_45) ;  /* 0xfffffffc002c3947 */ /* 0x000fec000383ffff */
[----:B------:R-:W-:Y:S01]  /*29b0*/  ULEA UR5, UR6, UR37, 0x3 ;  /* 0x0000002506057291 */ /* 0x000fe2000f8e18ff */
[----:B------:R-:W-:-:S08]  /*29c0*/  SHF.L.U32 R3, R12, 0x1f, RZ ;  /* 0x0000001f0c037819 */ /* 0x000fd000000006ff */
[----:B------:R-:W1:Y:S02]  /*29d0*/  SYNCS.PHASECHK.TRANS64 P0, [UR5+0xb0], R3 ;  /* 0x0000b003ff0075a7 */ /* 0x000e640008001005 */
[----:B-1----:R-:W-:Y:S05]  /*29e0*/  @P0 BRA `(.L_x_46) ;  /* 0x0000000000080947 */ /* 0x002fea0003800000 */
[----:B------:R-:W1:Y:S02]  /*29f0*/  SYNCS.PHASECHK.TRANS64.TRYWAIT P0, [UR5+0xb0], R3 ;  /* 0x0000b003ff0075a7 */ /* 0x000e640008001105 */
[----:B-1----:R-:W-:Y:S05]  /*2a00*/  @!P0 BRA `(.L_x_47) ;  /* 0x0000008400f48947 */ /* 0x002fea0003800000 */
.L_x_46:
[----:B------:R-:W-:-:S04]  /*2a10*/  UIADD3 UR4, UPT, UPT, UR6, 0x1, URZ ;  /* 0x0000000106047890 */ /* 0x000fc8000fffe0ff */
[----:B------:R-:W-:-:S04]  /*2a20*/  UISETP.NE.AND UP0, UPT, UR4, 0x2, UPT ;  /* 0x000000020400788c */ /* 0x000fc8000bf05270 */
[----:B------:R-:W-:Y:S02]  /*2a30*/  USEL UR7, URZ, 0x1, UP0 ;  /* 0x00000001ff077887 */ /* 0x000fe40008000000 */
[----:B------:R-:W-:-:S04]  /*2a40*/  USEL UR4, UR4, URZ, UP0 ;  /* 0x000000ff04047287 */ /* 0x000fc80008000000 */
[----:B------:R-:W-:Y:S01]  /*2a50*/  ULEA UR4, UR4, UR37, 0x3 ;  /* 0x0000002504047291 */ /* 0x000fe2000f8e18ff */
[----:B-1----:R-:W-:-:S04]  /*2a60*/  LOP3.LUT R3, R12, UR7, RZ, 0x3c, !PT ;  /* 0x000000070c037c12 */ /* 0x002fc8000f8e3cff */
[----:B------:R-:W-:-:S04]  /*2a70*/  SHF.L.U32 R0, R3, 0x1f, RZ ;  /* 0x0000001f03007819 */ /* 0x000fc800000006ff */
[----:B------:R-:W1:Y:S02]  /*2a80*/  SYNCS.PHASECHK.TRANS64 P0, [UR4+0xb0], R0 ;  /* 0x0000b000ff0075a7 */ /* 0x000e640008001004 */
[----:B-1----:R-:W-:Y:S05]  /*2a90*/  @P0 EXIT ;  /* 0x000000000000094d */ /* 0x002fea0003800000 */
[----:B------:R-:W-:Y:S02]  /*2aa0*/  SHF.L.U32 R3, R3, 0x1f, RZ ;  /* 0x0000001f03037819 */ /* 0x000fe400000006ff */
[----:B------:R-:W-:-:S07]  /*2ab0*/  MOV R0, UR4 ;  /* 0x0000000400007c02 */ /* 0x000fce0008000f00 */
.L_x_48:
[----:B-1----:R1:W2:Y:S02]  /*2ac0*/  SYNCS.PHASECHK.TRANS64.TRYWAIT P0, [R0+URZ+0xb0], R3 ;  /* 0x0000b003000075a7 */ /* 0x0022a400080011ff */
[----:B--2---:R-:W-:Y:S05]  /*2ad0*/  @!P0 NANOSLEEP.SYNCS 0x989680 ;  /* 0x009896800000895d */ /* 0x004fea0003900000 */
[----:B------:R-:W2:Y:S02]  /*2ae0*/  @!P0 SYNCS.PHASECHK.TRANS64 P0, [R0+URZ+0xb0], R3 ;  /* 0x0000b003000085a7 */ /* 0x000ea400080010ff */
[----:B--2---:R-:W-:Y:S05]  /*2af0*/  @P0 EXIT ;  /* 0x000000000000094d */ /* 0x004fea0003800000 */
[----:B------:R-:W-:Y:S05]  /*2b00*/  BRA `(.L_x_48) ;  /* 0xfffffffc00ec7947 */ /* 0x000fea000383ffff */
.L_x_41:
[----:B------:R-:W-:-:S09]  /*2b10*/  UISETP.NE.AND UP1, UPT, UR8, URZ, UPT ;  /* 0x000000ff0800728c */ /* 0x000fd2000bf25270 */
[----:B------:R-:W-:Y:S05]  /*2b20*/  BRA.U UP1, `(.L_x_49) ;  /* 0x0000000d01b47547 */ /* 0x000fea000b800000 */
[----:B------:R-:W-:Y:S01]  /*2b30*/  UMOV UR4, 0x40 ;  /* 0x0000004000047882 */ /* 0x000fe20000000000 */
[----:B------:R-:W-:Y:S01]  /*2b40*/  NOP ;  /* 0x0000000000007918 */ /* 0x000fe20000000000 */
[----:B------:R-:W-:Y:S01]  /*2b50*/  ULEA UR4, UR37, UR4, 0x18 ;  /* 0x0000000425047291 */ /* 0x000fe2000f8ec0ff */
[----:B------:R-:W-:Y:S02]  /*2b60*/  UMOV UR5, 0x400 ;  /* 0x0000040000057882 */ /* 0x000fe40000000000 */
[----:B------:R-:W-:-:S06]  /*2b70*/  ULEA UR37, UR37, UR5, 0x18 ;  /* 0x0000000525257291 */ /* 0x000fcc000f8ec0ff */
[----:B------:R-:W1:Y:S02]  /*2b80*/  LDS.U8 R0, [UR4+0x1c] ;  /* 0x00001c04ff007984 */ /* 0x000e640008000000 */
[----:B-1----:R-:W-:-:S13]  /*2b90*/  ISETP.NE.AND P0, PT, R0, RZ, PT ;  /* 0x000000ff0000720c */ /* 0x002fda0003f05270 */
[----:B------:R-:W-:Y:S05]  /*2ba0*/  @P0 BRA `(.L_x_50) ;  /* 0x0000000000580947 */ /* 0x000fea0003800000 */
[----:B------:R-:W-:-:S13]  /*2bb0*/  ELECT P0, URZ, PT ;  /* 0x0000000000ff782f */ /* 0x000fda0003800000 */
[----:B------:R-:W-:Y:S05]  /*2bc0*/  @!P0 BRA `(.L_x_51) ;  /* 0x0000000000608947 */ /* 0x000fea0003800000 */
[----:B------:R-:W-:Y:S01]  /*2bd0*/  UMOV UR5, 0x10 ;  /* 0x0000001000057882 */ /* 0x000fe20000000000 */
[----:B------:R-:W-:Y:S01]  /*2be0*/  HFMA2 R0, -RZ, RZ, 0, 5.9604644775390625e-08 ;  /* 0x00000001ff007431 */ /* 0x000fe200000001ff */
[----:B------:R-:W-:-:S03]  /*2bf0*/  MOV R2, 0xffff ;  /* 0x0000ffff00027802 */ /* 0x000fc60000000f00 */
[----:B------:R-:W-:Y:S04]  /*2c00*/  DEPBAR.LE SB1, 0x36 ;  /* 0x00009d800000791a */ /* 0x000fe80000000000 */
[----:B------:R-:W1:Y:S02]  /*2c10*/  UTCATOMSWS.FIND_AND_SET.ALIGN UP0, UR5, UR5 ;  /* 0x00000005000575e3 */ /* 0x000e640008000800 */
[----:B-1----:R-:W-:Y:S01]  /*2c20*/  MOV R3, UR5 ;  /* 0x0000000500037c02 */ /* 0x002fe20008000f00 */
[----:B------:R-:W-:Y:S06]  /*2c30*/  BRA.U UP0, `(.L_x_52) ;  /* 0x0000000100187547 */ /* 0x000fec000b800000 */
.L_x_53:
[----:B------:R-:W-:Y:S05]  /*2c40*/  NANOSLEEP 0x64 ;  /* 0x000000640000795d */ /* 0x000fea0003800000 */
[----:B------:R-:W-:-:S05]  /*2c50*/  UMOV UR5, 0x10 ;  /* 0x0000001000057882 */ /* 0x000fca0000000000 */
[----:B------:R-:W-:Y:S04]  /*2c60*/  DEPBAR.LE SB1, 0x36 ;  /* 0x00009d800000791a */ /* 0x000fe80000000000 */
[----:B------:R-:W1:Y:S02]  /*2c70*/  UTCATOMSWS.FIND_AND_SET.ALIGN UP0, UR5, UR5 ;  /* 0x00000005000575e3 */ /* 0x000e640008000800 */
[----:B-1----:R-:W-:Y:S01]  /*2c80*/  MOV R3, UR5 ;  /* 0x0000000500037c02 */ /* 0x002fe20008000f00 */
[----:B------:R-:W-:Y:S05]  /*2c90*/  BRA.U !UP0, `(.L_x_53) ;  /* 0xfffffffd08e87547 */ /* 0x000fea000b83ffff */
.L_x_52:
[-C--:B------:R-:W-:Y:S02]  /*2ca0*/  SHF.L.U32 R2, R2, R3.reuse, RZ ;  /* 0x0000000302027219 */ /* 0x080fe400000006ff */
[----:B------:R-:W-:Y:S01]  /*2cb0*/  SHF.L.U32 R0, R0, R3, RZ ;  /* 0x0000000300007219 */ /* 0x000fe200000006ff */
[----:B------:R-:W-:Y:S02]  /*2cc0*/  IMAD.SHL.U32 R3, R3, 0x20, RZ ;  /* 0x0000002003037824 */ /* 0x000fe400078e00ff */
[----:B------:R1:W-:Y:S04]  /*2cd0*/  ATOMS.OR RZ, [UR4+0x14], R2 ;  /* 0x00001402ffff798c */ /* 0x0003e8000b000004 */
[----:B------:R1:W-:Y:S04]  /*2ce0*/  ATOMS.OR RZ, [UR4+0x18], R0 ;  /* 0x00001800ffff798c */ /* 0x0003e8000b000004 */
[----:B------:R1:W-:Y:S01]  /*2cf0*/  STS [UR37+0x150], R3 ;  /* 0x00015003ff007988 */ /* 0x0003e20008000825 */
[----:B------:R-:W-:Y:S05]  /*2d00*/  BRA `(.L_x_51) ;  /* 0x0000000000107947 */ /* 0x000fea0003800000 */
.L_x_50:
[----:B------:R-:W-:Y:S02]  /*2d10*/  MOV R0, 0xffffffff ;  /* 0xffffffff00007802 */ /* 0x000fe40000000f00 */
[----:B------:R-:W-:-:S03]  /*2d20*/  MOV R2, 0x2d50 ;  /* 0x00002d5000027802 */ /* 0x000fc60000000f00 */
[----:B------:R1:W-:Y:S04]  /*2d30*/  STS [UR37+0x150], R0 ;  /* 0x00015000ff007988 */ /* 0x0003e80008000825 */
[----:B-1-3-5:R-:W-:Y:S05]  /*2d40*/  CALL.REL.NOINC `($__internal_1_$__cuda_sm10x_tcgen05_guardrail_trap_phase_invalid_during_alloc) ;  /* 0x0000008c00ec7944 */ /* 0x02afea0003c00000 */
.L_x_51:
[----:B------:R-:W-:Y:S05]  /*2d50*/  WARPSYNC.ALL ;  /* 0x0000000000007948 */ /* 0x000fea0003800000 */
[----:B------:R-:W2:Y:S01]  /*2d60*/  S2UR UR5, SR_CgaCtaId ;  /* 0x00000000000579c3 */ /* 0x000ea20000008800 */
[----:B------:R-:W-:Y:S01]  /*2d70*/  UMOV UR4, 0x400 ;  /* 0x0000040000047882 */ /* 0x000fe20000000000 */
[----:B------:R-:W-:-:S06]  /*2d80*/  NOP ;  /* 0x0000000000007918 */ /* 0x000fcc0000000000 */
[----:B------:R-:W-:Y:S06]  /*2d90*/  BAR.ARV 0x6, 0xa0 ;  /* 0x0182800000007b1d */ /* 0x000fec0000002000 */
[----:B------:R-:W4:Y:S01]  /*2da0*/  LDCU UR7, c[0x0][0x38c] ;  /* 0x00007180ff0777ac */ /* 0x000f220008000800 */
[----:B------:R-:W-:Y:S01]  /*2db0*/  IMAD.MOV.U32 R11, RZ, RZ, 0x1 ;  /* 0x00000001ff0b7424 */ /* 0x000fe200078e00ff */
[----:B------:R-:W-:Y:S01]  /*2dc0*/  CS2R R8, SRZ ;  /* 0x0000000000087805 */ /* 0x000fe2000001ff00 */
[----:B------:R-:W-:Y:S01]  /*2dd0*/  IMAD.MOV.U32 R10, RZ, RZ, RZ ;  /* 0x000000ffff0a7224 */ /* 0x000fe200078e00ff */
[----:B------:R-:W3:Y:S01]  /*2de0*/  LDCU UR6, c[0x0][0x38c] ;  /* 0x00007180ff0677ac */ /* 0x000ee20008000800 */
[----:B------:R-:W-:Y:S01]  /*2df0*/  UMOV UR15, URZ ;  /* 0x000000ff000f7c82 */ /* 0x000fe20008000000 */
[----:B------:R-:W-:Y:S01]  /*2e00*/  UMOV UR14, URZ ;  /* 0x000000ff000e7c82 */ /* 0x000fe20008000000 */
[----:B--2---:R-:W-:Y:S01]  /*2e10*/  ULEA UR5, UR5, UR4, 0x18 ;  /* 0x0000000405057291 */ /* 0x004fe2000f8ec0ff */
[----:B------:R-:W-:Y:S01]  /*2e20*/  UMOV UR24, 0x0 ;  /* 0x0000000000187882 */ /* 0x000fe20000000000 */
[----:B------:R-:W-:-:S02]  /*2e30*/  UMOV UR25, 0x8200910 ;  /* 0x0820091000197882 */ /* 0x000fc40000000000 */
[----:B------:R-:W-:Y:S02]  /*2e40*/  UIADD3 UR10, UPT, UPT, UR5, 0x8400, URZ ;  /* 0x00008400050a7890 */ /* 0x000fe4000fffe0ff */
[----:B------:R-:W-:Y:S02]  /*2e50*/  UIADD3 UR11, UPT, UPT, UR5, 0x1c400, URZ ;  /* 0x0001c400050b7890 */ /* 0x000fe4000fffe0ff */
[----:B----4-:R-:W-:Y:S01]  /*2e60*/  UIADD3 UR7, UPT, UPT, UR7, 0x1f, URZ ;  /* 0x0000001f07077890 */ /* 0x010fe2000fffe0ff */
[----:B-1----:R-:W1:Y:S01]  /*2e70*/  LDS R0, [UR5+0x150] ;  /* 0x00015005ff007984 */ /* 0x002e620008000800 */
[----:B------:R-:W-:Y:S02]  /*2e80*/  USHF.R.U32.HI UR10, URZ, 0x4, UR10 ;  /* 0x00000004ff0a7899 */ /* 0x000fe4000801160a */
[----:B------:R-:W-:Y:S02]  /*2e90*/  USHF.R.S32.HI UR4, URZ, 0x1f, UR7 ;  /* 0x0000001fff047899 */ /* 0x000fe40008011407 */
[----:B------:R-:W-:-:S02]  /*2ea0*/  USHF.R.U32.HI UR11, URZ, 0x4, UR11 ;  /* 0x00000004ff0b7899 */ /* 0x000fc4000801160b */
[----:B------:R-:W-:Y:S02]  /*2eb0*/  ULEA.HI UR4, UR4, UR7, URZ, 0x5 ;  /* 0x0000000704047291 */ /* 0x000fe4000f8f28ff */
[----:B------:R-:W-:Y:S02]  /*2ec0*/  ULOP3.LUT UR10, UR10, 0x3fff, URZ, 0xc0, !UPT ;  /* 0x00003fff0a0a7892 */ /* 0x000fe4000f8ec0ff */
[----:B------:R-:W-:Y:S02]  /*2ed0*/  USHF.R.S32.HI UR4, URZ, 0x5, UR4 ;  /* 0x00000005ff047899 */ /* 0x000fe40008011404 */
[----:B------:R-:W-:Y:S02]  /*2ee0*/  ULOP3.LUT UR11, UR11, 0x3fff, URZ, 0xc0, !UPT ;  /* 0x00003fff0b0b7892 */ /* 0x000fe4000f8ec0ff */
[----:B------:R-:W-:Y:S01]  /*2ef0*/  UISETP.LT.AND UP0, UPT, UR4, 0x1, UPT ;  /* 0x000000010400788c */ /* 0x000fe2000bf01270 */
[----:B------:R-:W-:Y:S01]  /*2f00*/  UMOV UR22, 0x0 ;  /* 0x0000000000167882 */ /* 0x000fe20000000000 */
[----:B------:R-:W-:-:S02]  /*2f10*/  UMOV UR23, 0x8200910 ;  /* 0x0820091000177882 */ /* 0x000fc40000000000 */
[----:B------:R-:W-:Y:S02]  /*2f20*/  USEL UR9, UR4, 0x1, !UP0 ;  /* 0x0000000104097887 */ /* 0x000fe4000c000000 */
[----:B------:R-:W-:Y:S02]  /*2f30*/  ULOP3.LUT UR10, UR10, 0x10000, URZ, 0xfc, !UPT ;  /* 0x000100000a0a7892 */ /* 0x000fe4000f8efcff */
[----:B------:R-:W-:Y:S02]  /*2f40*/  ULOP3.LUT UR11, UR11, 0x10000, URZ, 0xfc, !UPT ;  /* 0x000100000b0b7892 */ /* 0x000fe4000f8efcff */
[----:B------:R-:W-:Y:S02]  /*2f50*/  UIADD3 UR9, UPT, UPT, -UR9, URZ, URZ ;  /* 0x000000ff09097290 */ /* 0x000fe4000fffe1ff */
[----:B---3--:R-:W-:Y:S01]  /*2f60*/  UISETP.GE.AND UP3, UPT, UR6, 0x1, UPT ;  /* 0x000000010600788c */ /* 0x008fe2000bf66270 */
[----:B------:R-:W-:Y:S01]  /*2f70*/  UMOV UR20, 0x0 ;  /* 0x0000000000147882 */ /* 0x000fe20000000000 */
[----:B------:R-:W-:Y:S01]  /*2f80*/  UMOV UR21, 0x8200910 ;  /* 0x0820091000157882 */ /* 0x000fe20000000000 */
[----:B------:R-:W-:Y:S01]  /*2f90*/  UMOV UR18, 0x0 ;  /* 0x0000000000127882 */ /* 0x000fe20000000000 */
[----:B------:R-:W-:Y:S01]  /*2fa0*/  UMOV UR19, 0x8200910 ;  /* 0x0820091000137882 */ /* 0x000fe20000000000 */
[----:B-1----:R-:W-:-:S15]  /*2fb0*/  R2UR UR16, R0 ;  /* 0x00000000001072ca */ /* 0x002fde00000e0000 */
.L_x_60:
[----:B------:R-:W-:Y:S02]  /*2fc0*/  LEA R0, R10, UR5, 0x3 ;  /* 0x000000050a007c11 */ /* 0x000fe4000f8e18ff */
[----:B------:R-:W-:Y:S02]  /*2fd0*/  SHF.L.U32 R5, R9, 0x1f, RZ ;  /* 0x0000001f09057819 */ /* 0x000fe400000006ff */
[----:B------:R-:W-:Y:S01]  /*2fe0*/  PLOP3.LUT P0, PT, PT, PT, UP3, 0x80, 0x8 ;  /* 0x000000000008781c */ /* 0x000fe20003f0f038 */
[----:B------:R-:W-:Y:S01]  /*2ff0*/  VIADD R3, R0, 0xb0 ;  /* 0x000000b000037836 */ /* 0x000fe20000000000 */
[----:B-1----:R-:W1:Y:S02]  /*3000*/  SYNCS.PHASECHK.TRANS64.TRYWAIT P1, [R0+URZ+0xa0], R5 ;  /* 0x0000a005000075a7 */ /* 0x002e6400080211ff */
[----:B-1-3--:R-:W-:Y:S09]  /*3010*/  @!P1 BRA `(.L_x_54) ;  /* 0x0000008000889947 */ /* 0x00aff20003800000 */
.L_x_185:
[----:B------:R-:W-:Y:S01]  /*3020*/  LEA R4, R10, UR5, 0x4 ;  /* 0x000000050a047c11 */ /* 0x000fe2000f8e20ff */
[----:B------:R-:W-:Y:S01]  /*3030*/  @UP3 ULEA UR6, UR14, UR5, 0x3 ;  /* 0x000000050e063291 */ /* 0x000fe2000f8e18ff */
[----:B------:R-:W-:Y:S01]  /*3040*/  PLOP3.LUT P2, PT, PT, PT, PT, 0x80, 0x8 ;  /* 0x000000000008781c */ /* 0x000fe20003f4f070 */
[----:B------:R-:W-:Y:S01]  /*3050*/  ULEA UR7, UR15, UR5, 0x3 ;  /* 0x000000050f077291 */ /* 0x000fe2000f8e18ff */
[----:B------:R-:W-:Y:S01]  /*3060*/  PRMT R3, RZ, 0x654, R3 ;  /* 0x00000654ff037816 */ /* 0x000fe20000000003 */
[----:B------:R-:W-:Y:S01]  /*3070*/  ULEA UR8, UR15, UR16, 0x7 ;  /* 0x000000100f087291 */ /* 0x000fe2000f8e38ff */
[----:B-1----:R-:W1:Y:S01]  /*3080*/  LDS.128 R4, [R4+0x130] ;  /* 0x0001300004047984 */ /* 0x002e620000000c00 */
[----:B------:R-:W-:Y:S02]  /*3090*/  @P0 SHF.L.U32 R2, R8, 0x1f, RZ ;  /* 0x0000001f08020819 */ /* 0x000fe400000006ff */
[----:B------:R-:W-:Y:S01]  /*30a0*/  SHF.L.U32 R0, R11, 0x1f, RZ ;  /* 0x0000001f0b007819 */ /* 0x000fe200000006ff */
[----:B------:R-:W-:Y:S01]  /*30b0*/  @!PT LDS RZ, [RZ] ;  /* 0x00000000fffff984 */ /* 0x000fe20000000800 */
[----:B------:R-:W-:Y:S01]  /*30c0*/  @!PT LDS RZ, [RZ] ;  /* 0x00000000fffff984 */ /* 0x000fe20000000800 */
[----:B------:R-:W-:Y:S01]  /*30d0*/  @!PT LDS RZ, [RZ] ;  /* 0x00000000fffff984 */ /* 0x000fe20000000800 */
[----:B------:R-:W-:Y:S01]  /*30e0*/  @!PT LDS RZ, [RZ] ;  /* 0x00000000fffff984 */ /* 0x000fe20000000800 */
[----:B------:R2:W-:Y:S06]  /*30f0*/  MEMBAR.ALL.CTA ;  /* 0x0000000000007992 */ /* 0x0005ec0000008000 */
[----:B--2---:R-:W2:Y:S02]  /*3100*/  FENCE.VIEW.ASYNC.S ;  /* 0x00000000000073c6 */ /* 0x004ea40000000000 */
[----:B--2---:R2:W-:Y:S01]  /*3110*/  SYNCS.ARRIVE.TRANS64.RED.A1T0 RZ, [R3+URZ], RZ ;  /* 0x000000ff03ff79a7 */ /* 0x0045e200081004ff */
[----:B------:R2:W3:Y:S01]  /*3120*/  @P0 SYNCS.PHASECHK.TRANS64.TRYWAIT P2, [UR6], R2 ;  /* 0x00000002ff0005a7 */ /* 0x0004e20008041106 */
[----:B-1----:R-:W-:Y:S01]  /*3130*/  LOP3.LUT P1, RZ, R6, 0x1, RZ, 0xc0, !PT ;  /* 0x0000000106ff7812 */ /* 0x002fe2000782c0ff */
[----:B------:R-:W1:Y:S02]  /*3140*/  SYNCS.PHASECHK.TRANS64.TRYWAIT P0, [UR7+0xe0], R0 ;  /* 0x0000e000ff0075a7 */ /* 0x000e640008001107 */
[----:B-123--:R-:W-:Y:S10]  /*3150*/  @!P0 BRA `(.L_x_55) ;  /* 0x00000080004c8947 */ /* 0x00eff40003800000 */
.L_x_187:
[----:B------:R-:W-:Y:S01]  /*3160*/  IADD3 R10, PT, PT, R10, 0x1, RZ ;  /* 0x000000010a0a7810 */ /* 0x000fe20007ffe0ff */
[----:B------:R-:W-:Y:S06]  /*3170*/  BRA.U !UP3, `(.L_x_56) ;  /* 0x000000010bc07547 */ /* 0x000fec000b800000 */
[----:B------:R-:W-:Y:S01]  /*3180*/  UPLOP3.LUT UP4, UPT, UPT, UPT, UPT, 0x40, 0x4 ;  /* 0x000000000004789c */ /* 0x000fe20003f8e870 */
[----:B------:R-:W-:Y:S01]  /*3190*/  UMOV UR13, UR9 ;  /* 0x00000009000d7c82 */ /* 0x000fe20008000000 */
[----:B------:R-:W-:Y:S01]  /*31a0*/  UMOV UR12, UR4 ;  /* 0x00000004000c7c82 */ /* 0x000fe20008000000 */
[----:B------:R-:W-:-:S08]  /*31b0*/  UMOV UR17, UR14 ;  /* 0x0000000e00117c82 */ /* 0x000fd00008000000 */
.L_x_59:
[----:B------:R-:W-:Y:S02]  /*31c0*/  UIADD3 UR13, UPT, UPT, UR13, 0x1, URZ ;  /* 0x000000010d0d7890 */ /* 0x000fe4000fffe0ff */
[----:B--2---:R-:W-:Y:S02]  /*31d0*/  ULEA UR6, UR17, UR5, 0x3 ;  /* 0x0000000511067291 */ /* 0x004fe4000f8e18ff */
[----:B------:R-:W-:Y:S01]  /*31e0*/  UISETP.NE.AND UP0, UPT, UR13, URZ, UPT ;  /* 0x000000ff0d00728c */ /* 0x000fe2000bf05270 */
[----:B---3--:R-:W-:Y:S10]  /*31f0*/  @P2 BRA `(.L_x_57) ;  /* 0x00000000000c2947 */ /* 0x008ff40003800000 */
[----:B-1----:R-:W-:Y:S04]  /*3200*/  SHF.L.U32 R3, R8, 0x1f, RZ ;  /* 0x0000001f08037819 */ /* 0x002fe800000006ff */
[----:B------:R-:W1:Y:S02]  /*3210*/  SYNCS.PHASECHK.TRANS64.TRYWAIT P0, [UR6], R3 ;  /* 0x00000003ff0075a7 */ /* 0x000e640008001106 */
[----:B-1----:R-:W-:Y:S05]  /*3220*/  @!P0 BRA `(.L_x_58) ;  /* 0x0000008000308947 */ /* 0x002fea0003800000 */
.L_x_57:
[----:B------:R-:W-:Y:S01]  /*3230*/  UISETP.NE.AND UP1, UPT, UR12, 0x1, UPT ;  /* 0x000000010c00788c */ /* 0x000fe2000bf25270 */
[----:B------:R-:W-:Y:S01]  /*3240*/  PLOP3.LUT P2, PT, PT, PT, PT, 0x80, 0x8 ;  /* 0x000000000008781c */ /* 0x000fe20003f4f070 */
[----:B------:R-:W-:Y:S02]  /*3250*/  UIADD3 UR14, UPT, UPT, UR17, 0x1, URZ ;  /* 0x00000001110e7890 */ /* 0x000fe4000fffe0ff */
[----:B------:R-:W-:Y:S02]  /*3260*/  ULEA UR28, UR17, UR11, 0xa ;  /* 0x0000000b111c7291 */ /* 0x000fe4000f8e50ff */
[----:B------:R-:W-:Y:S01]  /*3270*/  UISETP.NE.AND UP2, UPT, UR14, 0x5, UPT ;  /* 0x000000050e00788c */ /* 0x000fe2000bf45270 */
[----:B------:R-:W-:Y:S01]  /*3280*/  PLOP3.LUT P0, PT, PT, PT, UP1, 0x80, 0x8 ;  /* 0x000000000008781c */ /* 0x000fe20003f0f018 */
[----:B------:R-:W-:Y:S02]  /*3290*/  UIADD3 UR40, UPT, UPT, UR28, 0x2, URZ ;  /* 0x000000021c287890 */ /* 0x000fe4000fffe0ff */
[----:B------:R-:W-:Y:S02]  /*32a0*/  USEL UR27, URZ, 0x1, UP2 ;  /* 0x00000001ff1b7887 */ /* 0x000fe40009000000 */
[----:B------:R-:W-:Y:S02]  /*32b0*/  USEL UR14, UR14, URZ, UP2 ;  /* 0x000000ff0e0e7287 */ /* 0x000fe40009000000 */
[----:B------:R-:W-:Y:S02]  /*32c0*/  UIADD3 UR36, UPT, UPT, UR28, 0x4, URZ ;  /* 0x000000041c247890 */ /* 0x000fe4000fffe0ff */
[----:B------:R-:W-:Y:S01]  /*32d0*/  @UP1 ULEA UR26, UR14, UR5, 0x3 ;  /* 0x000000050e1a1291 */ /* 0x000fe2000f8e18ff */
[----:B------:R-:W-:Y:S01]  /*32e0*/  LOP3.LUT R8, R8, UR27, RZ, 0x3c, !PT ;  /* 0x0000001b08087c12 */ /* 0x000fe2000f8e3cff */
[----:B------:R-:W-:Y:S02]  /*32f0*/  UIADD3 UR32, UPT, UPT, UR28, 0x6, URZ ;  /* 0x000000061c207890 */ /* 0x000fe4000fffe0ff */
[----:B------:R-:W-:Y:S01]  /*3300*/  UIADD3 UR6, UPT, UPT, UR6, 0x28, URZ ;  /* 0x0000002806067890 */ /* 0x000fe2000fffe0ff */
[----:B-1----:R-:W-:Y:S01]  /*3310*/  @P0 SHF.L.U32 R0, R8, 0x1f, RZ ;  /* 0x0000001f08000819 */ /* 0x002fe200000006ff */
[----:B------:R-:W-:Y:S01]  /*3320*/  UIADD3 UR12, UPT, UPT, UR12, -0x1, URZ ;  /* 0xffffffff0c0c7890 */ /* 0x000fe2000fffe0ff */
[----:B------:R-:W-:Y:S02]  /*3330*/  UMOV UR29, 0x40004040 ;  /* 0x40004040001d7882 */ /* 0x000fe40000000000 */
[----:B------:R2:W3:Y:S01]  /*3340*/  @P0 SYNCS.PHASECHK.TRANS64.TRYWAIT P2, [UR26], R0 ;  /* 0x00000000ff0005a7 */ /* 0x0004e2000804111a */
[----:B------:R-:W-:Y:S01]  /*3350*/  ULEA UR26, UR17, UR10, 0xa ;  /* 0x0000000a111a7291 */ /* 0x000fe2000f8e50ff */
[----:B------:R-:W-:Y:S01]  /*3360*/  UMOV UR27, 0x40004040 ;  /* 0x40004040001b7882 */ /* 0x000fe20000000000 */
[----:B------:R-:W-:Y:S02]  /*3370*/  UMOV UR41, 0x40004040 ;  /* 0x4000404000297882 */ /* 0x000fe40000000000 */
[----:B------:R-:W-:Y:S02]  /*3380*/  UIADD3 UR38, UPT, UPT, UR26, 0x2, URZ ;  /* 0x000000021a267890 */ /* 0x000fe4000fffe0ff */
[----:B------:R-:W-:Y:S02]  /*3390*/  UIADD3 UR34, UPT, UPT, UR26, 0x4, URZ ;  /* 0x000000041a227890 */ /* 0x000fe4000fffe0ff */
[----:B------:R-:W-:Y:S01]  /*33a0*/  UIADD3 UR30, UPT, UPT, UR26, 0x6, URZ ;  /* 0x000000061a1e7890 */ /* 0x000fe2000fffe0ff */
[----:B------:R2:W-:Y:S01]  /*33b0*/  UTCHMMA gdesc[UR26], gdesc[UR28], tmem[UR8], tmem[UR24], idesc[UR25], UP4 ;  /* 0x00ff181c1a0075ea */ /* 0x0005e2000a000008 */
[----:B------:R-:W-:Y:S01]  /*33c0*/  UPLOP3.LUT UP4, UPT, UPT, UPT, UPT, 0x80, 0x8 ;  /* 0x000000000008789c */ /* 0x000fe20003f8f070 */
[----:B------:R-:W-:Y:S01]  /*33d0*/  UMOV UR39, 0x40004040 ;  /* 0x4000404000277882 */ /* 0x000fe20000000000 */
[----:B------:R-:W-:Y:S01]  /*33e0*/  UMOV UR37, 0x40004040 ;  /* 0x4000404000257882 */ /* 0x000fe20000000000 */
[----:B------:R2:W-:Y:S01]  /*33f0*/  UTCHMMA gdesc[UR38], gdesc[UR40], tmem[UR8], tmem[UR22], idesc[UR23], UPT ;  /* 0x00ff1628260075ea */ /* 0x0005e2000b800008 */
[----:B------:R-:W-:Y:S01]  /*3400*/  UMOV UR35, 0x40004040 ;  /* 0x4000404000237882 */ /* 0x000fe20000000000 */
[----:B------:R-:W-:Y:S01]  /*3410*/  UMOV UR33, 0x40004040 ;  /* 0x4000404000217882 */ /* 0x000fe20000000000 */
[----:B------:R-:W-:Y:S01]  /*3420*/  UMOV UR31, 0x40004040 ;  /* 0x40004040001f7882 */ /* 0x000fe20000000000 */
[----:B------:R2:W-:Y:S01]  /*3430*/  UTCHMMA gdesc[UR34], gdesc[UR36], tmem[UR8], tmem[UR20], idesc[UR21], UPT ;  /* 0x00ff1424220075ea */ /* 0x0005e2000b800008 */
[----:B------:R2:W-:Y:S01]  /*3440*/  UTCHMMA gdesc[UR30], gdesc[UR32], tmem[UR8], tmem[UR18], idesc[UR19], UPT ;  /* 0x00ff12201e0075ea */ /* 0x0005e2000b800008 */
[----:B------:R2:W-:Y:S01]  /*3450*/  UTCBAR [UR6], URZ ;  /* 0x000000ff060073e9 */ /* 0x0005e200080000ff */
[----:B------:R-:W-:Y:S01]  /*3460*/  UMOV UR17, UR14 ;  /* 0x0000000e00117c82 */ /* 0x000fe20008000000 */
[----:B------:R-:W-:Y:S05]  /*3470*/  BRA.U UP0, `(.L_x_59) ;  /* 0xfffffffd00507547 */ /* 0x000fea000b83ffff */
.L_x_56:
[----:B------:R-:W-:Y:S01]  /*3480*/  UIADD3 UR15, UPT, UPT, UR15, 0x1, URZ ;  /* 0x000000010f0f7890 */ /* 0x000fe2000fffe0ff */
[C---:B------:R-:W-:Y:S01]  /*3490*/  ISETP.NE.AND P0, PT, R10.reuse, 0x2, PT ;  /* 0x000000020a00780c */ /* 0x040fe20003f05270 */
[----:B------:R-:W-:Y:S02]  /*34a0*/  UIADD3 UR7, UPT, UPT, UR7, 0xc0, URZ ;  /* 0x000000c007077890 */ /* 0x000fe4000fffe0ff */
[----:B------:R-:W-:Y:S01]  /*34b0*/  UISETP.NE.AND UP0, UPT, UR15, 0x4, UPT ;  /* 0x000000040f00788c */ /* 0x000fe2000bf05270 */
[----:B-12---:R-:W-:Y:S02]  /*34c0*/  SEL R0, RZ, 0x1, P0 ;  /* 0x00000001ff007807 */ /* 0x006fe40000000000 */
[----:B------:R-:W-:Y:S01]  /*34d0*/  SEL R10, R10, RZ, P0 ;  /* 0x000000ff0a0a7207 */ /* 0x000fe20000000000 */
[----:B------:R-:W-:Y:S01]  /*34e0*/  USEL UR6, URZ, 0x1, UP0 ;  /* 0x00000001ff067887 */ /* 0x000fe20008000000 */
[----:B------:R-:W-:Y:S01]  /*34f0*/  LOP3.LUT R9, R9, R0, RZ, 0x3c, !PT ;  /* 0x0000000009097212 */ /* 0x000fe200078e3cff */
[----:B------:R-:W-:Y:S01]  /*3500*/  USEL UR15, UR15, URZ, UP0 ;  /* 0x000000ff0f0f7287 */ /* 0x000fe20008000000 */
[----:B------:R1:W-:Y:S03]  /*3510*/  UTCBAR [UR7], URZ ;  /* 0x000000ff070073e9 */ /* 0x0003e600080000ff */
[----:B------:R-:W-:Y:S01]  /*3520*/  LOP3.LUT R11, R11, UR6, RZ, 0x3c, !PT ;  /* 0x000000060b0b7c12 */ /* 0x000fe2000f8e3cff */
[----:B------:R-:W-:Y:S07]  /*3530*/  @P1 BRA `(.L_x_60) ;  /* 0xfffffff800a01947 */ /* 0x000fee000383ffff */
[----:B------:R-:W2:Y:S01]  /*3540*/  S2UR UR4, SR_CgaCtaId ;  /* 0x00000000000479c3 */ /* 0x000ea20000008800 */
[----:B------:R-:W-:Y:S01]  /*3550*/  ELECT P0, URZ, PT ;  /* 0x0000000000ff782f */ /* 0x000fe20003800000 */
[----:B------:R-:W-:Y:S01]  /*3560*/  IMAD.MOV.U32 R0, RZ, RZ, 0x1 ;  /* 0x00000001ff007424 */ /* 0x000fe200078e00ff */
[----:B------:R-:W-:Y:S01]  /*3570*/  UIADD3 UR5, UPT, UPT, UR5, 0xe0, URZ ;  /* 0x000000e005057890 */ /* 0x000fe2000fffe0ff */
[----:B------:R-:W-:Y:S01]  /*3580*/  SHF.L.U32 R3, R11, 0x1f, RZ ;  /* 0x0000001f0b037819 */ /* 0x000fe200000006ff */
[----:B------:R-:W-:-:S03]  /*3590*/  UMOV UR6, 0x40 ;  /* 0x0000004000067882 */ /* 0x000fc60000000000 */
[----:B------:R-:W-:Y:S01]  /*35a0*/  UVIRTCOUNT.DEALLOC.SMPOOL 0x80 ;  /* 0x000000800000784c */ /* 0x000fe20000000000 */
[----:B--2---:R-:W-:Y:S02]  /*35b0*/  ULEA UR4, UR4, UR6, 0x18 ;  /* 0x0000000604047291 */ /* 0x004fe4000f8ec0ff */
[----:B------:R-:W-:-:S07]  /*35c0*/  ULEA UR6, UR15, UR5, 0x3 ;  /* 0x000000050f067291 */ /* 0x000fce000f8e18ff */
[----:B------:R2:W-:Y:S02]  /*35d0*/  @P0 STS.U8 [UR4+0x1c], R0 ;  /* 0x00001c00ff000988 */ /* 0x0005e40008000004 */
[----:B------:R-:W4:Y:S02]  /*35e0*/  SYNCS.PHASECHK.TRANS64.TRYWAIT P0, [UR6], R3 ;  /* 0x00000003ff0075a7 */ /* 0x000f240008001106 */
[----:B--2-4-:R-:W-:Y:S05]  /*35f0*/  @!P0 BRA `(.L_x_61) ;  /* 0x0000007c00548947 */ /* 0x014fea0003800000 */
.L_x_190:
[----:B-1----:R-:W-:-:S04]  /*3600*/  UIADD3 UR7, UPT, UPT, UR15, 0x1, URZ ;  /* 0x000000010f077890 */ /* 0x002fc8000fffe0ff */
[----:B------:R-:W-:-:S04]  /*3610*/  UISETP.NE.AND UP0, UPT, UR7, 0x4, UPT ;  /* 0x000000040700788c */ /* 0x000fc8000bf05270 */
[----:B------:R-:W-:Y:S02]  /*3620*/  USEL UR8, URZ, 0x1, UP0 ;  /* 0x00000001ff087887 */ /* 0x000fe40008000000 */
[----:B------:R-:W-:-:S04]  /*3630*/  USEL UR7, UR7, URZ, UP0 ;  /* 0x000000ff07077287 */ /* 0x000fc80008000000 */
[----:B------:R-:W-:Y:S01]  /*3640*/  ULEA UR6, UR7, UR5, 0x3 ;  /* 0x0000000507067291 */ /* 0x000fe2000f8e18ff */
[----:B------:R-:W-:-:S04]  /*3650*/  LOP3.LUT R2, R11, UR8, RZ, 0x3c, !PT ;  /* 0x000000080b027c12 */ /* 0x000fc8000f8e3cff */
[----:B--2---:R-:W-:-:S04]  /*3660*/  SHF.L.U32 R3, R2, 0x1f, RZ ;  /* 0x0000001f02037819 */ /* 0x004fc800000006ff */
[----:B------:R-:W1:Y:S02]  /*3670*/  SYNCS.PHASECHK.TRANS64.TRYWAIT P0, [UR6], R3 ;  /* 0x00000003ff0075a7 */ /* 0x000e640008001106 */
[----:B-1----:R-:W-:Y:S05]  /*3680*/  @!P0 BRA `(.L_x_62) ;  /* 0x0000007c00488947 */ /* 0x002fea0003800000 */
.L_x_192:
        /* <DEDUP_REMOVED lines=9> */
.L_x_194:
[----:B------:R-:W-:-:S04]  /*3720*/  UIADD3 UR7, UPT, UPT, UR7, 0x1, URZ ;  /* 0x0000000107077890 */ /* 0x000fc8000fffe0ff */
[----:B------:R-:W-:-:S04]  /*3730*/  UISETP.NE.AND UP0, UPT, UR7, 0x4, UPT ;  /* 0x000000040700788c */ /* 0x000fc8000bf05270 */
[----:B------:R-:W-:Y:S02]  /*3740*/  USEL UR6, URZ, 0x1, UP0 ;  /* 0x00000001ff067887 */ /* 0x000fe40008000000 */
[----:B------:R-:W-:-:S04]  /*3750*/  USEL UR7, UR7, URZ, UP0 ;  /* 0x000000ff07077287 */ /* 0x000fc80008000000 */
[----:B------:R-:W-:Y:S01]  /*3760*/  ULEA UR7, UR7, UR5, 0x3 ;  /* 0x0000000507077291 */ /* 0x000fe2000f8e18ff */
[----:B-1----:R-:W-:-:S04]  /*3770*/  LOP3.LUT R3, R2, UR6, RZ, 0x3c, !PT ;  /* 0x0000000602037c12 */ /* 0x002fc8000f8e3cff */
[----:B------:R-:W-:-:S04]  /*3780*/  SHF.L.U32 R3, R3, 0x1f, RZ ;  /* 0x0000001f03037819 */ /* 0x000fc800000006ff */
[----:B------:R-:W1:Y:S02]  /*3790*/  SYNCS.PHASECHK.TRANS64.TRYWAIT P0, [UR7], R3 ;  /* 0x00000003ff0075a7 */ /* 0x000e640008001107 */
[----:B-1----:R-:W-:Y:S05]  /*37a0*/  @!P0 BRA `(.L_x_64) ;  /* 0x0000007c00308947 */ /* 0x002fea0003800000 */
.L_x_196:
[----:B------:R-:W-:Y:S01]  /*37b0*/  NOP ;  /* 0x0000000000007918 */ /* 0x000fe20000000000 */
[----:B-1----:R-:W1:Y:S01]  /*37c0*/  LDS R0, [UR4+0x14] ;  /* 0x00001404ff007984 */ /* 0x002e620008000800 */
[----:B------:R-:W-:Y:S01]  /*37d0*/  ULOP3.LUT UR6, UR16, 0xffff, URZ, 0xc0, !UPT ;  /* 0x0000ffff10067892 */ /* 0x000fe2000f8ec0ff */
[----:B------:R-:W-:Y:S01]  /*37e0*/  UMOV UR8, 0xffff ;  /* 0x0000ffff00087882 */ /* 0x000fe20000000000 */
[----:B------:R-:W-:Y:S02]  /*37f0*/  UMOV UR5, 0x1 ;  /* 0x0000000100057882 */ /* 0x000fe40000000000 */
[----:B------:R-:W-:-:S04]  /*3800*/  USHF.R.U32.HI UR6, URZ, 0x5, UR6 ;  /* 0x00000005ff067899 */ /* 0x000fc80008011606 */
[----:B------:R-:W-:Y:S02]  /*3810*/  USHF.L.U32 UR8, UR8, UR6, URZ ;  /* 0x0000000608087299 */ /* 0x000fe400080006ff */
[----:B------:R-:W-:-:S04]  /*3820*/  USHF.L.U32 UR5, UR5, UR6, URZ ;  /* 0x0000000605057299 */ /* 0x000fc800080006ff */
[----:B-1----:R-:W-:-:S04]  /*3830*/  LOP3.LUT R0, R0, UR8, RZ, 0xc0, !PT ;  /* 0x0000000800007c12 */ /* 0x002fc8000f8ec0ff */
[----:B------:R-:W-:-:S13]  /*3840*/  ISETP.NE.AND P0, PT, R0, UR8, PT ;  /* 0x0000000800007c0c */ /* 0x000fda000bf05270 */
[----:B------:R-:W-:Y:S05]  /*3850*/  @P0 BRA `(.L_x_65) ;  /* 0x0000000000580947 */ /* 0x000fea0003800000 */
[----:B------:R-:W1:Y:S02]  /*3860*/  LDS R0, [UR4+0x18] ;  /* 0x00001804ff007984 */ /* 0x000e640008000800 */
[----:B-1----:R-:W-:-:S04]  /*3870*/  LOP3.LUT R0, R0, UR5, RZ, 0xc0, !PT ;  /* 0x0000000500007c12 */ /* 0x002fc8000f8ec0ff */
[----:B------:R-:W-:-:S13]  /*3880*/  ISETP.NE.AND P0, PT, R0, UR5, PT ;  /* 0x0000000500007c0c */ /* 0x000fda000bf05270 */
[----:B------:R-:W-:Y:S05]  /*3890*/  @P0 BRA `(.L_x_66) ;  /* 0x00000000003c0947 */ /* 0x000fea0003800000 */
[----:B------:R-:W1:Y:S01]  /*38a0*/  S2R R2, SR_LANEID ;  /* 0x0000000000027919 */ /* 0x000e620000000000 */
[----:B------:R-:W-:Y:S01]  /*38b0*/  ULOP3.LUT UR8, URZ, UR8, URZ, 0x33, !UPT ;  /* 0x00000008ff087292 */ /* 0x000fe2000f8e33ff */
[----:B------:R-:W-:Y:S01]  /*38c0*/  LOP3.LUT R4, RZ, UR5, RZ, 0x33, !PT ;  /* 0x00000005ff047c12 */ /* 0x000fe2000f8e33ff */
[----:B------:R-:W-:Y:S02]  /*38d0*/  VOTEU.ANY UR7, UPT, PT ;  /* 0x0000000000077886 */ /* 0x000fe400038e0100 */
[----:B------:R-:W-:Y:S01]  /*38e0*/  UFLO.U32 UR7, UR7 ;  /* 0x00000007000772bd */ /* 0x000fe200080e0000 */
[----:B------:R-:W2:Y:S01]  /*38f0*/  REDUX UR5, R4 ;  /* 0x00000000040573c4 */ /* 0x000ea20000000000 */
[----:B------:R-:W-:-:S06]  /*3900*/  IMAD.U32 R0, RZ, RZ, UR8 ;  /* 0x00000008ff007e24 */ /* 0x000fcc000f8e00ff */
[----:B------:R4:W-:Y:S01]  /*3910*/  UTCATOMSWS.AND URZ, UR8 ;  /* 0x0000000800ff79e3 */ /* 0x0009e20008000000 */
[----:B------:R-:W3:Y:S01]  /*3920*/  REDUX UR6, R0 ;  /* 0x00000000000673c4 */ /* 0x000ee20000000000 */
[----:B-1----:R-:W-:Y:S01]  /*3930*/  ISETP.EQ.U32.AND P0, PT, R2, UR7, PT ;  /* 0x0000000702007c0c */ /* 0x002fe2000bf02070 */
[----:B--2---:R-:W-:Y:S01]  /*3940*/  IMAD.U32 R2, RZ, RZ, UR5 ;  /* 0x00000005ff027e24 */ /* 0x004fe2000f8e00ff */
[----:B---3--:R-:W-:-:S11]  /*3950*/  MOV R3, UR6 ;  /* 0x0000000600037c02 */ /* 0x008fd60008000f00 */
[----:B------:R4:W-:Y:S04]  /*3960*/  @P0 ATOMS.AND RZ, [UR4+0x14], R3 ;  /* 0x00001403ffff098c */ /* 0x0009e8000a800004 */
[----:B------:R4:W-:Y:S01]  /*3970*/  @P0 ATOMS.AND RZ, [UR4+0x18], R2 ;  /* 0x00001802ffff098c */ /* 0x0009e2000a800004 */
[----:B------:R-:W-:Y:S05]  /*3980*/  BRA `(.L_x_67) ;  /* 0x0000000000147947 */ /* 0x000fea0003800000 */
.L_x_66:
[----:B------:R-:W-:Y:S02]  /*3990*/  MOV R2, 0x39b0 ;  /* 0x000039b000027802 */ /* 0x000fe40000000f00 */
[----:B---3-5:R-:W-:Y:S05]  /*39a0*/  CALL.REL.NOINC `($__internal_0_$__cuda_sm10x_tcgen05_guardrail_trap_col_being_dealloced_not_returned_by_alloc) ;  /* 0x0000008000c87944 */ /* 0x028fea0003c00000 */
[----:B------:R-:W-:Y:S05]  /*39b0*/  BRA `(.L_x_67) ;  /* 0x0000000000087947 */ /* 0x000fea0003800000 */
.L_x_65:
[----:B------:R-:W-:Y:S02]  /*39c0*/  MOV R2, 0x39e0 ;  /* 0x000039e000027802 */ /* 0x000fe40000000f00 */
[----:B---3-5:R-:W-:Y:S05]  /*39d0*/  CALL.REL.NOINC `($__internal_2_$__cuda_sm10x_tcgen05_guardrail_trap_unallocated_columns_being_dealloced) ;  /* 0x0000008000d47944 */ /* 0x028fea0003c00000 */
.L_x_67:
[----:B------:R-:W-:Y:S01]  /*39e0*/  NOP ;  /* 0x0000000000007918 */ /* 0x000fe20000000000 */
[----:B----4-:R-:W-:Y:S05]  /*39f0*/  EXIT ;  /* 0x000000000000794d */ /* 0x010fea0003800000 */
.L_x_49:
[----:B------:R-:W-:-:S09]  /*3a00*/  UISETP.NE.OR UP2, UPT, UR8, 0x3, !UP2 ;  /* 0x000000030800788c */ /* 0x000fd2000d745670 */
[----:B------:R-:W-:Y:S05]  /*3a10*/  BRA.U UP2, `(.L_x_68) ;  /* 0x0000001502907547 */ /* 0x000fea000b800000 */
[----:B------:R-:W1:Y:S01]  /*3a20*/  LDC R0, c[0x0][0xb30] ;  /* 0x0002cc00ff007b82 */ /* 0x000e620000000800 */
[----:B------:R-:W2:Y:S01]  /*3a30*/  LDCU.64 UR8, c[0x0][0x888] ;  /* 0x00011100ff0877ac */ /* 0x000ea20008000a00 */
[----:B------:R-:W-:Y:S02]  /*3a40*/  HFMA2 R25, -RZ, RZ, 0, 0 ;  /* 0x00000000ff197431 */ /* 0x000fe400000001ff */
[----:B------:R-:W-:Y:S01]  /*3a50*/  IMAD.MOV.U32 R27, RZ, RZ, RZ ;  /* 0x000000ffff1b7224 */ /* 0x000fe200078e00ff */
[----:B------:R-:W4:Y:S01]  /*3a60*/  LDCU.64 UR4, c[0x0][0x890] ;  /* 0x00011200ff0477ac */ /* 0x000f220008000a00 */
[----:B------:R-:W-:Y:S02]  /*3a70*/  IMAD.MOV.U32 R23, RZ, RZ, 0x2000 ;  /* 0x00002000ff177424 */ /* 0x000fe400078e00ff */
[----:B------:R-:W3:Y:S01]  /*3a80*/  LDC R19, c[0x0][0x370] ;  /* 0x0000dc00ff137b82 */ /* 0x000ee20000000800 */
[----:B------:R-:W-:Y:S01]  /*3a90*/  UMOV UR7, 0x400 ;  /* 0x0000040000077882 */ /* 0x000fe20000000000 */
[----:B------:R-:W-:-:S02]  /*3aa0*/  UPLOP3.LUT UP1, UPT, UPT, UPT, UPT, 0x40, 0x4 ;  /* 0x000000000004789c */ /* 0x000fc40003f2e870 */
[----:B------:R-:W-:-:S04]  /*3ab0*/  ULEA UR7, UR37, UR7, 0x18 ;  /* 0x0000000725077291 */ /* 0x000fc8000f8ec0ff */
[----:B------:R-:W3:Y:S01]  /*3ac0*/  LDC R2, c[0x0][0xb0c] ;  /* 0x0002c300ff027b82 */ /* 0x000ee20000000800 */
[----:B------:R-:W-:Y:S02]  /*3ad0*/  UIADD3 UR41, UPT, UPT, UR7, 0x50, URZ ;  /* 0x0000005007297890 */ /* 0x000fe4000fffe0ff */
[----:B--2---:R-:W-:Y:S02]  /*3ae0*/  UISETP.NE.U32.AND UP2, UPT, UR8, URZ, UPT ;  /* 0x000000ff0800728c */ /* 0x004fe4000bf45070 */
[----:B------:R-:W-:Y:S02]  /*3af0*/  UIADD3 UR33, UPT, UPT, UR7, 0x58, URZ ;  /* 0x0000005807217890 */ /* 0x000fe4000fffe0ff */
[----:B----4-:R-:W-:Y:S01]  /*3b00*/  UISETP.NE.U32.AND UP3, UPT, UR4, URZ, UPT ;  /* 0x000000ff0400728c */ /* 0x010fe2000bf65070 */
[----:B------:R-:W2:Y:S01]  /*3b10*/  LDC R18, c[0x0][0xb20] ;  /* 0x0002c800ff127b82 */ /* 0x000ea20000000800 */
[----:B-1----:R-:W-:Y:S01]  /*3b20*/  ISETP.NE.AND P1, PT, R0, 0x1, PT ;  /* 0x000000010000780c */ /* 0x002fe20003f25270 */
[----:B------:R-:W-:-:S02]  /*3b30*/  UISETP.NE.AND.EX UP2, UPT, UR9, URZ, UPT, UP2 ;  /* 0x000000ff0900728c */ /* 0x000fc4000bf45320 */
[----:B------:R-:W-:Y:S02]  /*3b40*/  UIADD3 UR25, UPT, UPT, UR7, 0x60, URZ ;  /* 0x0000006007197890 */ /* 0x000fe4000fffe0ff */
[----:B------:R-:W-:Y:S02]  /*3b50*/  UIADD3 UR17, UPT, UPT, UR7, 0x68, URZ ;  /* 0x0000006807117890 */ /* 0x000fe4000fffe0ff */
[----:B-----5:R-:W1:Y:S01]  /*3b60*/  LDC.64 R32, c[0x0][0x348] ;  /* 0x0000d200ff207b82 */ /* 0x020e620000000a00 */
[----:B------:R-:W-:-:S07]  /*3b70*/  UISETP.NE.AND.EX UP3, UPT, UR5, URZ, UPT, UP3 ;  /* 0x000000ff0500728c */ /* 0x000fce000bf65330 */
[----:B------:R-:W4:Y:S08]  /*3b80*/  LDC.64 R16, c[0x0][0xb10] ;  /* 0x0002c400ff107b82 */ /* 0x000f300000000a00 */
[----:B------:R-:W1:Y:S08]  /*3b90*/  LDC.64 R6, c[0x0][0xb18] ;  /* 0x0002c600ff067b82 */ /* 0x000e700000000a00 */
[----:B------:R-:W1:Y:S08]  /*3ba0*/  LDC.64 R4, c[0x0][0xb28] ;  /* 0x0002ca00ff047b82 */ /* 0x000e700000000a00 */
[----:B--23--:R-:W1:Y:S02]  /*3bb0*/  LDC R22, c[0x0][0x374] ;  /* 0x0000dd00ff167b82 */ /* 0x00ce640000000800 */
.L_x_83:
[----:B------:R-:W-:Y:S02]  /*3bc0*/  LEA R0, R27, UR7, 0x3 ;  /* 0x000000071b007c11 */ /* 0x000fe4000f8e18ff */
[----:B------:R-:W-:Y:S02]  /*3bd0*/  SHF.L.U32 R3, R25, 0x1f, RZ ;  /* 0x0000001f19037819 */ /* 0x000fe400000006ff */
[----:B------:R-:W-:Y:S02]  /*3be0*/  LEA R28, R27, UR7, 0x4 ;  /* 0x000000071b1c7c11 */ /* 0x000fe4000f8e20ff */
[----:B--2---:R-:W2:Y:S02]  /*3bf0*/  SYNCS.PHASECHK.TRANS64.TRYWAIT P0, [R0+URZ+0xa0], R3 ;  /* 0x0000a003000075a7 */ /* 0x004ea400080011ff */
[----:B--2---:R-:W-:Y:S05]  /*3c00*/  @!P0 BRA `(.L_x_69) ;  /* 0x0000007800308947 */ /* 0x004fea0003800000 */
.L_x_197:
[----:B------:R-:W-:Y:S01]  /*3c10*/  ISETP.GE.AND P0, PT, R26, 0x1, PT ;  /* 0x000000011a00780c */ /* 0x000fe20003f06270 */
[----:B------:R-:W3:Y:S01]  /*3c20*/  LDS.128 R28, [R28+0x130] ;  /* 0x000130001c1c7984 */ /* 0x000ee20000000c00 */
[----:B--2---:R-:W-:Y:S01]  /*3c30*/  VIADD R0, R0, 0xb0 ;  /* 0x000000b000007836 */ /* 0x004fe20000000000 */
[----:B------:R-:W-:Y:S01]  /*3c40*/  @!PT LDS RZ, [RZ] ;  /* 0x00000000fffff984 */ /* 0x000fe20000000800 */
[----:B------:R-:W-:Y:S01]  /*3c50*/  @!PT LDS RZ, [RZ] ;  /* 0x00000000fffff984 */ /* 0x000fe20000000800 */
[----:B------:R-:W-:Y:S01]  /*3c60*/  @!PT LDS RZ, [RZ] ;  /* 0x00000000fffff984 */ /* 0x000fe20000000800 */
[----:B------:R-:W-:Y:S01]  /*3c70*/  @!PT LDS RZ, [RZ] ;  /* 0x00000000fffff984 */ /* 0x000fe20000000800 */
[----:B------:R2:W-:Y:S06]  /*3c80*/  MEMBAR.ALL.CTA ;  /* 0x0000000000007992 */ /* 0x0005ec0000008000 */
[----:B--2---:R-:W2:Y:S01]  /*3c90*/  FENCE.VIEW.ASYNC.S ;  /* 0x00000000000073c6 */ /* 0x004ea20000000000 */
[----:B------:R-:W-:Y:S04]  /*3ca0*/  PRMT R0, RZ, 0x654, R0 ;  /* 0x00000654ff007816 */ /* 0x000fe80000000000 */
[----:B--2---:R2:W-:Y:S01]  /*3cb0*/  SYNCS.ARRIVE.TRANS64.RED.A1T0 RZ, [R0+URZ], RZ ;  /* 0x000000ff00ff79a7 */ /* 0x0045e200081004ff */
[----:B---3--:R-:W-:Y:S11]  /*3cc0*/  LOP3.LUT P3, RZ, R30, 0x1, RZ, 0xc0, !PT ;  /* 0x000000011eff7812 */ /* 0x008ff6000786c0ff */
[----:B------:R-:W-:Y:S02]  /*3cd0*/  @!UPT UIADD3 URZ, UPT, UPT, URZ, URZ, URZ ;  /* 0x000000fffffff290 */ /* 0x000fe4000fffe0ff */
[----:B------:R-:W-:Y:S02]  /*3ce0*/  @P3 MOV R13, R28 ;  /* 0x0000001c000d3202 */ /* 0x000fe40000000f00 */
[----:B------:R-:W-:Y:S01]  /*3cf0*/  @P3 LOP3.LUT R8, R29, 0xffff, RZ, 0xc0, !PT ;  /* 0x0000ffff1d083812 */ /* 0x000fe200078ec0ff */
[----:B--2---:R-:W-:Y:S06]  /*3d00*/  @!P0 BRA `(.L_x_70) ;  /* 0x0000000000a48947 */ /* 0x004fec0003800000 */
[----:B-1----:R-:W-:Y:S01]  /*3d10*/  IMAD.HI.U32 R37, R22, R7, RZ ;  /* 0x0000000716257227 */ /* 0x002fe200078e00ff */
[----:B------:R-:W-:Y:S02]  /*3d20*/  ISETP.NE.AND P0, PT, R6, 0x1, PT ;  /* 0x000000010600780c */ /* 0x000fe40003f05270 */
[----:B------:R-:W-:Y:S01]  /*3d30*/  ISETP.NE.AND P2, PT, R26, 0x1, PT ;  /* 0x000000011a00780c */ /* 0x000fe20003f45270 */
[----:B----4-:R-:W-:Y:S01]  /*3d40*/  IMAD.HI.U32 R34, R19, R16, RZ ;  /* 0x0000001013227227 */ /* 0x010fe200078e00ff */
[----:B------:R-:W-:Y:S02]  /*3d50*/  SHF.R.U32.HI R37, RZ, R18, R37 ;  /* 0x00000012ff257219 */ /* 0x000fe40000011625 */
[----:B------:R-:W-:Y:S01]  /*3d60*/  ISETP.NE.AND P4, PT, R2, 0x1, PT ;  /* 0x000000010200780c */ /* 0x000fe20003f85270 */
[----:B------:R-:W-:Y:S01]  /*3d70*/  IMAD.HI.U32 R36, R13, R16, RZ ;  /* 0x000000100d247227 */ /* 0x000fe200078e00ff */
[----:B------:R-:W-:Y:S02]  /*3d80*/  SHF.R.U32.HI R34, RZ, R17, R34 ;  /* 0x00000011ff227219 */ /* 0x000fe40000011622 */
[----:B------:R-:W-:Y:S01]  /*3d90*/  SEL R3, R22, R37, !P0 ;  /* 0x0000002516037207 */ /* 0x000fe20004000000 */
[C---:B------:R-:W-:Y:S01]  /*3da0*/  IMAD.HI.U32 R37, R8.reuse, R7, RZ ;  /* 0x0000000708257227 */ /* 0x040fe200078e00ff */
[----:B------:R-:W-:Y:S02]  /*3db0*/  SEL R11, R19, R34, !P4 ;  /* 0x00000022130b7207 */ /* 0x000fe40006000000 */
[----:B------:R-:W-:Y:S01]  /*3dc0*/  SHF.R.U32.HI R36, RZ, R17, R36 ;  /* 0x00000011ff247219 */ /* 0x000fe20000011624 */
[----:B------:R-:W-:Y:S01]  /*3dd0*/  IMAD.HI.U32 R38, R3, R4, RZ ;  /* 0x0000000403267227 */ /* 0x000fe200078e00ff */
[----:B------:R-:W-:Y:S03]  /*3de0*/  SHF.R.U32.HI R37, RZ, R18, R37 ;  /* 0x00000012ff257219 */ /* 0x000fe60000011625 */
[----:B------:R-:W-:Y:S01]  /*3df0*/  IMAD.HI.U32 R34, R11, R4, RZ ;  /* 0x000000040b227227 */ /* 0x000fe200078e00ff */
[----:B------:R-:W-:Y:S02]  /*3e00*/  @P2 SHF.R.U32.HI R3, RZ, R5, R38 ;  /* 0x00000005ff032219 */ /* 0x000fe40000011626 */
[----:B------:R-:W-:Y:S02]  /*3e10*/  SEL R9, R8, R37, !P0 ;  /* 0x0000002508097207 */ /* 0x000fe40004000000 */
[----:B------:R-:W-:Y:S01]  /*3e20*/  @P2 SHF.R.U32.HI R11, RZ, R5, R34 ;  /* 0x00000005ff0b2219 */ /* 0x000fe20000011622 */
[C---:B------:R-:W-:Y:S01]  /*3e30*/  IMAD R10, R26.reuse, R3, RZ ;  /* 0x000000031a0a7224 */ /* 0x040fe200078e02ff */
[----:B------:R-:W-:Y:S01]  /*3e40*/  SEL R3, R13, R36, !P4 ;  /* 0x000000240d037207 */ /* 0x000fe20006000000 */
[C---:B------:R-:W-:Y:S03]  /*3e50*/  IMAD.HI.U32 R14, R9.reuse, R4, RZ ;  /* 0x00000004090e7227 */ /* 0x040fe600078e00ff */
[----:B------:R-:W-:Y:S01]  /*3e60*/  ISETP.GE.AND P0, PT, R9, R10, PT ;  /* 0x0000000a0900720c */ /* 0x000fe20003f06270 */
[C---:B------:R-:W-:Y:S01]  /*3e70*/  IMAD R12, R26.reuse, R11, RZ ;  /* 0x0000000b1a0c7224 */ /* 0x040fe200078e02ff */
[-C--:B------:R-:W-:Y:S04]  /*3e80*/  SHF.R.U32.HI R14, RZ, R5.reuse, R14 ;  /* 0x00000005ff0e7219 */ /* 0x080fe8000001160e */
[----:B------:R-:W-:Y:S02]  /*3e90*/  ISETP.GE.OR P0, PT, R3, R12, P0 ;  /* 0x0000000c0300720c */ /* 0x000fe40000706670 */
[----:B------:R-:W-:Y:S05]  /*3ea0*/  SEL R15, R9, R14, !P2 ;  /* 0x0000000e090f7207 */ /* 0x000fea0005000000 */
[----:B------:R-:W-:Y:S04]  /*3eb0*/  IMAD.MOV R14, RZ, RZ, -R15 ;  /* 0x000000ffff0e7224 */ /* 0x000fe800078e0a0f */
[----:B------:R-:W-:Y:S02]  /*3ec0*/  IMAD R14, R26, R14, R9 ;  /* 0x0000000e1a0e7224 */ /* 0x000fe400078e0209 */
[C---:B------:R-:W-:Y:S05]  /*3ed0*/  @!P0 IMAD.HI.U32 R10, R3.reuse, R4, RZ ;  /* 0x00000004030a8227 */ /* 0x040fea00078e00ff */
[----:B------:R-:W-:Y:S04]  /*3ee0*/  @!P0 SHF.R.U32.HI R10, RZ, R5, R10 ;  /* 0x00000005ff0a8219 */ /* 0x000fe8000001160a */
[----:B------:R-:W-:Y:S01]  /*3ef0*/  @!P0 SEL R0, R3, R10, !P2 ;  /* 0x0000000a03008207 */ /* 0x000fe20005000000 */
[----:B------:R-:W-:Y:S03]  /*3f00*/  IMAD.MOV R10, RZ, RZ, -R3 ;  /* 0x000000ffff0a7224 */ /* 0x000fe600078e0a03 */
[----:B------:R-:W-:Y:S01]  /*3f10*/  @!P0 IADD3 R15, PT, PT, R15, -R0, RZ ;  /* 0x800000000f0f8210 */ /* 0x000fe20007ffe0ff */
[----:B------:R-:W-:Y:S01]  /*3f20*/  @!P0 IMAD R0, R11, R14, R0 ;  /* 0x0000000e0b008224 */ /* 0x000fe200078e0200 */
[----:B------:R-:W-:Y:S01]  /*3f30*/  IADD3 R11, PT, PT, -R9, RZ, RZ ;  /* 0x000000ff090b7210 */ /* 0x000fe20007ffe1ff */
[----:B------:R-:W-:Y:S02]  /*3f40*/  IMAD R13, R2, R10, R13 ;  /* 0x0000000a020d7224 */ /* 0x000fe400078e020d */
[----:B------:R-:W-:Y:S02]  /*3f50*/  @!P0 IMAD R9, R15, R26, R3 ;  /* 0x0000001a0f098224 */ /* 0x000fe400078e0203 */
[----:B------:R-:W-:Y:S02]  /*3f60*/  @!P0 IMAD.MOV.U32 R3, RZ, RZ, R0 ;  /* 0x000000ffff038224 */ /* 0x000fe400078e0000 */
[----:B------:R-:W-:Y:S02]  /*3f70*/  IMAD R8, R6, R11, R8 ;  /* 0x0000000b06087224 */ /* 0x000fe400078e0208 */
[----:B------:R-:W-:Y:S02]  /*3f80*/  IMAD R13, R3, R2, R13 ;  /* 0x00000002030d7224 */ /* 0x000fe400078e020d */
[----:B------:R-:W-:Y:S02]  /*3f90*/  IMAD R8, R9, R6, R8 ;  /* 0x0000000609087224 */ /* 0x000fe400078e0208 */
.L_x_70:
[----:B------:R-:W-:Y:S05]  /*3fa0*/  BRA.U UP1, `(.L_x_71) ;  /* 0x0000000101107547 */ /* 0x000fea000b800000 */
[----:B------:R-:W-:Y:S04]  /*3fb0*/  MOV R0, UR6 ;  /* 0x0000000600007c02 */ /* 0x000fe80008000f00 */
[----:B------:R-:W-:Y:S04]  /*3fc0*/  SHF.L.U32 R3, R0, 0x1f, RZ ;  /* 0x0000001f00037819 */ /* 0x000fe800000006ff */
[----:B------:R-:W2:Y:S02]  /*3fd0*/  SYNCS.PHASECHK.TRANS64.TRYWAIT P0, [UR7+0x98], R3 ;  /* 0x00009803ff0075a7 */ /* 0x000ea40008001107 */
[----:B--2---:R-:W-:Y:S05]  /*3fe0*/  @!P0 BRA `(.L_x_72) ;  /* 0x00000074004c8947 */ /* 0x004fea0003800000 */
.L_x_71:
[----:B------:R-:W-:Y:S01]  /*3ff0*/  R2UR UR43, R21 ;  /* 0x00000000152b72ca */ /* 0x000fe200000e0000 */
[----:B------:R-:W-:Y:S01]  /*4000*/  IMAD.MOV.U32 R12, RZ, RZ, 0x1 ;  /* 0x00000001ff0c7424 */ /* 0x000fe200078e00ff */
[----:B------:R-:W-:Y:S02]  /*4010*/  R2UR UR42, R20 ;  /* 0x00000000142a72ca */ /* 0x000fe400000e0000 */
[----:B------:R-:W-:Y:S02]  /*4020*/  ISETP.NE.U32.AND P2, PT, RZ, UR4, PT ;  /* 0x00000004ff007c0c */ /* 0x000fe4000bf45070 */
[----:B------:R-:W-:Y:S02]  /*4030*/  SHF.L.U32 R12, R12, 0x1f, RZ ;  /* 0x0000001f0c0c7819 */ /* 0x000fe400000006ff */
[----:B------:R-:W-:Y:S05]  /*4040*/  ISETP.NE.AND.EX P2, PT, RZ, UR5, PT, P2 ;  /* 0x00000005ff007c0c */ /* 0x000fea000bf45320 */
[----:B------:R-:W-:Y:S02]  /*4050*/  USHF.L.U32 UR43, UR43, 0x7, URZ ;  /* 0x000000072b2b7899 */ /* 0x000fe400080006ff */
[----:B------:R-:W-:Y:S01]  /*4060*/  USHF.L.U32 UR42, UR42, 0x7, URZ ;  /* 0x000000072a2a7899 */ /* 0x000fe200080006ff */
[----:B------:R-:W-:Y:S11]  /*4070*/  BRA.U !UP3, `(.L_x_73) ;  /* 0x000000010b347547 */ /* 0x000ff6000b800000 */
[----:B------:R-:W-:Y:S01]  /*4080*/  UPLOP3.LUT UP0, UPT, UPT, UPT, UP2, 0x80, 0x8 ;  /* 0x000000000008789c */ /* 0x000fe20003f0f020 */
[----:B--2---:R-:W-:Y:S02]  /*4090*/  HFMA2 R0, -RZ, RZ, 0, 5.9604644775390625e-08 ;  /* 0x00000001ff007431 */ /* 0x004fe400000001ff */
[----:B------:R-:W-:Y:S03]  /*40a0*/  IMAD.MOV.U32 R67, RZ, RZ, 0x1 ;  /* 0x00000001ff437424 */ /* 0x000fe600078e00ff */
[----:B------:R-:W-:Y:S05]  /*40b0*/  PLOP3.LUT P0, PT, PT, PT, UP0, 0x80, 0x8 ;  /* 0x000000000008781c */ /* 0x000fea0003f0f008 */
[----:B------:R-:W2:Y:S01]  /*40c0*/  @UP0 LDCU.64 UR10, c[0x0][0x888] ;  /* 0x00011100ff0a07ac */ /* 0x000ea20008000a00 */
[----:B------:R-:W-:Y:S07]  /*40d0*/  @UP0 UIMAD UR8, UR36, UR4, URZ ;  /* 0x00000004240802a4 */ /* 0x000fee000f8e02ff */
[----:B------:R-:W-:Y:S01]  /*40e0*/  @!P0 PRMT R67, R0, 0x7610, R67 ;  /* 0x0000761000438816 */ /* 0x000fe20000000043 */
[----:B--2---:R-:W-:Y:S03]  /*40f0*/  @UP0 UIMAD.WIDE UR10, UR8, 0x4, UR10 ;  /* 0x00000004080a08a5 */ /* 0x004fe6000f8e020a */
[----:B------:R-:W2:Y:S03]  /*4100*/  @!UP0 LDCU UR8, c[0x0][0x880] ;  /* 0x00011000ff0887ac */ /* 0x000ea60008000800 */
[----:B------:R-:W-:Y:S01]  /*4110*/  IMAD.U32 R10, RZ, RZ, UR10 ;  /* 0x0000000aff0a7e24 */ /* 0x000fe2000f8e00ff */
[----:B------:R-:W-:Y:S05]  /*4120*/  MOV R11, UR11 ;  /* 0x0000000b000b7c02 */ /* 0x000fea0008000f00 */
[----:B------:R3:W5:Y:S02]  /*4130*/  @P0 LDG.E R35, desc[UR46][R10.64] ;  /* 0x0000002e0a230981 */ /* 0x000764000c1e1900 */
[----:B--23--:R-:W-:Y:S07]  /*4140*/  @!P0 IMAD.U32 R35, RZ, RZ, UR8 ;  /* 0x00000008ff238e24 */ /* 0x00cfee000f8e00ff */
.L_x_73:
[----:B-----5:R-:W-:Y:S01]  /*4150*/  @!P2 FSETP.EQ.AND P0, PT, R35, RZ, PT ;  /* 0x000000ff2300a20b */ /* 0x020fe20003f02000 */
[----:B------:R-:W-:Y:S01]  /*4160*/  @!UPT UIADD3 URZ, UPT, UPT, URZ, URZ, URZ ;  /* 0x000000fffffff290 */ /* 0x000fe2000fffe0ff */
[----:B------:R-:W-:Y:S11]  /*4170*/  @!P2 BRA `(.L_x_74) ;  /* 0x000000000014a947 */ /* 0x000ff60003800000 */
[----:B------:R-:W-:Y:S02]  /*4180*/  LOP3.LUT P2, RZ, R67, 0xff, RZ, 0xc0, !PT ;  /* 0x000000ff43ff7812 */ /* 0x000fe4000784c0ff */
[----:B------:R-:W-:Y:S04]  /*4190*/  PLOP3.LUT P0, PT, PT, PT, UP0, 0x80, 0x8 ;  /* 0x000000000008781c */ /* 0x000fe80003f0f008 */
[----:B------:R-:W-:Y:S07]  /*41a0*/  PLOP3.LUT P0, PT, P0, PT, PT, 0x8, 0x80 ;  /* 0x000000000080781c */ /* 0x000fee000070e170 */
[----:B------:R-:W-:Y:S11]  /*41b0*/  @P2 FSETP.EQ.AND P0, PT, R35, RZ, PT ;  /* 0x000000ff2300220b */ /* 0x000ff60003f02000 */
[----:B------:R-:W-:Y:S02]  /*41c0*/  @!UPT UIADD3 URZ, UPT, UPT, URZ, URZ, URZ ;  /* 0x000000fffffff290 */ /* 0x000fe4000fffe0ff */
.L_x_74:
[----:B------:R-:W3:Y:S01]  /*41d0*/  SYNCS.PHASECHK.TRANS64.TRYWAIT P2, [UR7+0x70], R12 ;  /* 0x0000700cff0075a7 */ /* 0x000ee20008041107 */
[----:B------:R-:W-:Y:S04]  /*41e0*/  ELECT P4, URZ, PT ;  /* 0x0000000000ff782f */ /* 0x000fe80003880000 */
[----:B------:R-:W-:Y:S11]  /*41f0*/  PLOP3.LUT P4, PT, P0, P4, PT, 0xf2, 0x2f ;  /* 0x00000000002f781c */ /* 0x000ff60000789e72 */
[----:B------:R-:W-:Y:S02]  /*4200*/  @!UPT UIADD3 URZ, UPT, UPT, URZ, URZ, URZ ;  /* 0x000000fffffff290 */ /* 0x000fe4000fffe0ff */
[----:B-1----:R-:W-:Y:S05]  /*4210*/  @!P4 IADD3 R9, P0, PT, R32, 0x580, RZ ;  /* 0x000005802009c810 */ /* 0x002fea0007f1e0ff */
[----:B--2---:R-:W-:Y:S01]  /*4220*/  @!P4 IMAD.X R0, RZ, RZ, R33, P0 ;  /* 0x000000ffff00c224 */ /* 0x004fe200000e0621 */
[----:B---3--:R-:W-:Y:S07]  /*4230*/  @!P2 BRA `(.L_x_75) ;  /* 0x0000007000d0a947 */ /* 0x008fee0003800000 */
.L_x_200:
[----:B------:R-:W-:Y:S01]  /*4240*/  @!P4 R2UR UR9, R9 ;  /* 0x000000000909c2ca */ /* 0x000fe200000e0000 */
[----:B------:R-:W-:Y:S01]  /*4250*/  VOTEU.ALL UP1, P4 ;  /* 0x0000000000ff7886 */ /* 0x000fe20002020000 */
[----:B------:R-:W-:Y:S01]  /*4260*/  @!P4 R2UR UR8, R0 ;  /* 0x000000000008c2ca */ /* 0x000fe200000e0000 */
[----:B------:R-:W-:Y:S01]  /*4270*/  @!P4 IMAD.MOV.U32 R0, RZ, RZ, 0x2000 ;  /* 0x00002000ff00c424 */ /* 0x000fe200078e00ff */
[----:B------:R-:W-:Y:S01]  /*4280*/  UMOV UR44, UR36 ;  /* 0x00000024002c7c82 */ /* 0x000fe20008000000 */
[----:B------:R-:W-:Y:S01]  /*4290*/  UPRMT UR21, UR37, 0x654, UR41 ;  /* 0x0000065425157896 */ /* 0x000fe20008000029 */
[----:B------:R-:W-:Y:S01]  /*42a0*/  @!P4 IADD3 R9, P0, PT, R32, 0x580, RZ ;  /* 0x000005802009c810 */ /* 0x000fe20007f1e0ff */
[----:B------:R-:W-:Y:S01]  /*42b0*/  @!UP1 UIADD3 UR40, UPT, UPT, UR7, 0x200, URZ ;  /* 0x0000020007289890 */ /* 0x000fe2000fffe0ff */
[----:B------:R-:W-:Y:S05]  /*42c0*/  VOTEU.ALL UP1, P4 ;  /* 0x0000000000ff7886 */ /* 0x000fea0002020000 */
[----:B------:R-:W-:Y:S01]  /*42d0*/  IMAD.U32 R10, RZ, RZ, UR9 ;  /* 0x00000009ff0a7e24 */ /* 0x000fe2000f8e00ff */
[----:B------:R-:W-:Y:S01]  /*42e0*/  UMOV UR9, 0x10000000 ;  /* 0x1000000000097882 */ /* 0x000fe20000000000 */
[----:B------:R-:W-:Y:S01]  /*42f0*/  IMAD.U32 R11, RZ, RZ, UR8 ;  /* 0x00000008ff0b7e24 */ /* 0x000fe2000f8e00ff */
[----:B------:R-:W-:Y:S02]  /*4300*/  UMOV UR8, 0x0 ;  /* 0x0000000000087882 */ /* 0x000fe40000000000 */
[----:B------:R-:W-:Y:S02]  /*4310*/  @!P4 R2UR UR10, R10 ;  /* 0x000000000a0ac2ca */ /* 0x000fe400000e0000 */
[----:B------:R-:W-:Y:S11]  /*4320*/  @!P4 R2UR UR11, R11 ;  /* 0x000000000b0bc2ca */ /* 0x000ff600000e0000 */
[----:B------:R-:W-:Y:S02]  /*4330*/  @!UPT UIADD3 URZ, UPT, UPT, URZ, URZ, URZ ;  /* 0x000000fffffff290 */ /* 0x000fe4000fffe0ff */
[----:B------:R2:W-:Y:S01]  /*4340*/  @!UP1 UTMALDG.3D [UR40], [UR10], desc[UR8] ;  /* 0x000008280a0095b4 */ /* 0x0005e20008011000 */
[----:B------:R3:W-:Y:S01]  /*4350*/  @!P4 SYNCS.ARRIVE.TRANS64.RED.A0TR RZ, [UR7+0x50], R0 ;  /* 0x00005000ffffc9a7 */ /* 0x0007e20008300407 */
[----:B------:R-:W-:Y:S01]  /*4360*/  SYNCS.ARRIVE.TRANS64.RED.A1T0 RZ, [UR21], RZ ;  /* 0x000000ffffff79a7 */ /* 0x000fe20008100415 */
[----:B---3--:R-:W-:Y:S01]  /*4370*/  @!P4 IMAD.X R0, RZ, RZ, R33, P0 ;  /* 0x000000ffff00c224 */ /* 0x008fe200000e0621 */
[----:B------:R-:W3:Y:S02]  /*4380*/  SYNCS.PHASECHK.TRANS64.TRYWAIT P2, [UR7+0x78], R12 ;  /* 0x0000780cff0075a7 */ /* 0x000ee40008041107 */
[----:B--23--:R-:W-:Y:S05]  /*4390*/  @!P2 BRA `(.L_x_76) ;  /* 0x000000700090a947 */ /* 0x00cfea0003800000 */
.L_x_202:
[----:B------:R-:W-:Y:S01]  /*43a0*/  @!P4 R2UR UR9, R9 ;  /* 0x000000000909c2ca */ /* 0x000fe200000e0000 */
[----:B------:R-:W-:Y:S01]  /*43b0*/  VOTEU.ALL UP1, P4 ;  /* 0x0000000000ff7886 */ /* 0x000fe20002020000 */
[----:B------:R-:W-:Y:S01]  /*43c0*/  @!P4 R2UR UR8, R0 ;  /* 0x000000000008c2ca */ /* 0x000fe200000e0000 */
[----:B------:R-:W-:Y:S01]  /*43d0*/  @!P4 IMAD.MOV.U32 R0, RZ, RZ, 0x2000 ;  /* 0x00002000ff00c424 */ /* 0x000fe200078e00ff */
[----:B------:R-:W-:Y:S01]  /*43e0*/  UMOV UR35, UR43 ;  /* 0x0000002b00237c82 */ /* 0x000fe20008000000 */
[----:B------:R-:W-:Y:S01]  /*43f0*/  UPRMT UR15, UR37, 0x654, UR33 ;  /* 0x00000654250f7896 */ /* 0x000fe20008000021 */
[----:B------:R-:W-:Y:S01]  /*4400*/  @!P4 IADD3 R9, P0, PT, R32, 0x580, RZ ;  /* 0x000005802009c810 */ /* 0x000fe20007f1e0ff */
[----:B------:R-:W-:Y:S02]  /*4410*/  @!UP1 UIADD3 UR34, UPT, UPT, UR42, 0x10, URZ ;  /* 0x000000102a229890 */ /* 0x000fe4000fffe0ff */
[----:B------:R-:W-:Y:S01]  /*4420*/  @!UP1 UIADD3 UR32, UPT, UPT, UR7, 0x2200, URZ ;  /* 0x0000220007209890 */ /* 0x000fe2000fffe0ff */
[----:B------:R-:W-:Y:S03]  /*4430*/  VOTEU.ALL UP1, P4 ;  /* 0x0000000000ff7886 */ /* 0x000fe60002020000 */
        /* <DEDUP_REMOVED lines=13> */
.L_x_204:
[----:B------:R-:W-:Y:S01]  /*4510*/  @!P4 R2UR UR9, R9 ;  /* 0x000000000909c2ca */ /* 0x000fe200000e0000 */
[----:B------:R-:W-:Y:S01]  /*4520*/  VOTEU.ALL UP1, P4 ;  /* 0x0000000000ff7886 */ /* 0x000fe20002020000 */
[----:B------:R-:W-:Y:S01]  /*4530*/  @!P4 R2UR UR8, R0 ;  /* 0x000000000008c2ca */ /* 0x000fe200000e0000 */
[----:B------:R-:W-:Y:S01]  /*4540*/  @!P4 IMAD.MOV.U32 R0, RZ, RZ, 0x2000 ;  /* 0x00002000ff00c424 */ /* 0x000fe200078e00ff */
[----:B------:R-:W-:Y:S01]  /*4550*/  UMOV UR27, UR43 ;  /* 0x0000002b001b7c82 */ /* 0x000fe20008000000 */
[----:B------:R-:W-:Y:S01]  /*4560*/  UMOV UR28, UR36 ;  /* 0x00000024001c7c82 */ /* 0x000fe20008000000 */
[----:B------:R-:W-:Y:S01]  /*4570*/  @!UP1 UIADD3 UR26, UPT, UPT, UR42, 0x20, URZ ;  /* 0x000000202a1a9890 */ /* 0x000fe2000fffe0ff */
[----:B------:R-:W-:Y:S01]  /*4580*/  @!P4 IADD3 R9, P0, PT, R32, 0x580, RZ ;  /* 0x000005802009c810 */ /* 0x000fe20007f1e0ff */
[----:B------:R-:W-:Y:S01]  /*4590*/  @!UP1 UIADD3 UR24, UPT, UPT, UR7, 0x4200, URZ ;  /* 0x0000420007189890 */ /* 0x000fe2000fffe0ff */
[----:B------:R-:W-:Y:S01]  /*45a0*/  VOTEU.ALL UP1, P4 ;  /* 0x0000000000ff7886 */ /* 0x000fe20002020000 */
[----:B------:R-:W-:Y:S03]  /*45b0*/  UPRMT UR14, UR37, 0x654, UR25 ;  /* 0x00000654250e7896 */ /* 0x000fe60008000019 */
        /* <DEDUP_REMOVED lines=13> */
.L_x_206:
[----:B------:R-:W-:Y:S01]  /*4690*/  @!P4 R2UR UR9, R9 ;  /* 0x000000000909c2ca */ /* 0x000fe200000e0000 */
[----:B------:R-:W-:Y:S01]  /*46a0*/  VOTEU.ALL UP1, P4 ;  /* 0x0000000000ff7886 */ /* 0x000fe20002020000 */
[----:B------:R-:W-:Y:S01]  /*46b0*/  @!P4 R2UR UR8, R0 ;  /* 0x000000000008c2ca */ /* 0x000fe200000e0000 */
[----:B------:R-:W-:Y:S01]  /*46c0*/  @!P4 IMAD.MOV.U32 R0, RZ, RZ, 0x2000 ;  /* 0x00002000ff00c424 */ /* 0x000fe200078e00ff */
[----:B------:R-:W-:Y:S01]  /*46d0*/  UMOV UR19, UR43 ;  /* 0x0000002b00137c82 */ /* 0x000fe20008000000 */
[----:B------:R-:W-:Y:S01]  /*46e0*/  UMOV UR20, UR36 ;  /* 0x0000002400147c82 */ /* 0x000fe20008000000 */
[----:B------:R-:W-:Y:S01]  /*46f0*/  @!UP1 UIADD3 UR18, UPT, UPT, UR42, 0x30, URZ ;  /* 0x000000302a129890 */ /* 0x000fe2000fffe0ff */
[----:B------:R-:W-:Y:S01]  /*4700*/  SHF.L.U32 R20, RZ, 0x1f, RZ ;  /* 0x0000001fff147819 */ /* 0x000fe200000006ff */
[----:B------:R-:W-:Y:S01]  /*4710*/  @!UP1 UIADD3 UR16, UPT, UPT, UR7, 0x6200, URZ ;  /* 0x0000620007109890 */ /* 0x000fe2000fffe0ff */
[----:B------:R-:W-:Y:S01]  /*4720*/  @!P4 IADD3 R9, P0, PT, R32, 0x580, RZ ;  /* 0x000005802009c810 */ /* 0x000fe20007f1e0ff */
[----:B------:R-:W-:Y:S01]  /*4730*/  VOTEU.ALL UP1, P4 ;  /* 0x0000000000ff7886 */ /* 0x000fe20002020000 */
[----:B------:R-:W-:Y:S02]  /*4740*/  UPRMT UR13, UR37, 0x654, UR17 ;  /* 0x00000654250d7896 */ /* 0x000fe40008000011 */
        /* <DEDUP_REMOVED lines=13> */
.L_x_208:
[----:B------:R-:W-:Y:S01]  /*4820*/  @!P4 R2UR UR9, R9 ;  /* 0x000000000909c2ca */ /* 0x000fe200000e0000 */
[----:B------:R-:W-:Y:S01]  /*4830*/  VOTEU.ALL UP1, P4 ;  /* 0x0000000000ff7886 */ /* 0x000fe20002020000 */
[----:B------:R-:W-:Y:S01]  /*4840*/  @!P4 R2UR UR8, R0 ;  /* 0x000000000008c2ca */ /* 0x000fe200000e0000 */
[----:B------:R-:W-:Y:S01]  /*4850*/  @!P4 IMAD.MOV.U32 R0, RZ, RZ, 0x2000 ;  /* 0x00002000ff00c424 */ /* 0x000fe200078e00ff */
[----:B------:R-:W-:Y:S01]  /*4860*/  UMOV UR18, 0x0 ;  /* 0x0000000000127882 */ /* 0x000fe20000000000 */
[----:B------:R-:W-:Y:S01]  /*4870*/  UMOV UR19, 0x10000000 ;  /* 0x1000000000137882 */ /* 0x000fe20000000000 */
[----:B------:R-:W-:Y:S01]  /*4880*/  @!UP1 UIADD3 UR10, UPT, UPT, UR42, 0x40, URZ ;  /* 0x000000402a0a9890 */ /* 0x000fe2000fffe0ff */
[----:B------:R-:W-:Y:S01]  /*4890*/  @!P4 IADD3 R9, P0, PT, R32, 0x580, RZ ;  /* 0x000005802009c810 */ /* 0x000fe20007f1e0ff */
[----:B------:R-:W-:Y:S01]  /*48a0*/  UMOV UR11, UR43 ;  /* 0x0000002b000b7c82 */ /* 0x000fe20008000000 */
[----:B------:R-:W-:Y:S04]  /*48b0*/  UMOV UR12, UR36 ;  /* 0x00000024000c7c82 */ /* 0x000fe80008000000 */
[----:B------:R-:W-:Y:S01]  /*48c0*/  IMAD.U32 R10, RZ, RZ, UR9 ;  /* 0x00000009ff0a7e24 */ /* 0x000fe2000f8e00ff */
[----:B------:R-:W-:Y:S01]  /*48d0*/  UMOV UR9, UR41 ;  /* 0x0000002900097c82 */ /* 0x000fe20008000000 */
[----:B------:R-:W-:Y:S01]  /*48e0*/  IMAD.U32 R11, RZ, RZ, UR8 ;  /* 0x00000008ff0b7e24 */ /* 0x000fe2000f8e00ff */
[----:B------:R-:W-:Y:S02]  /*48f0*/  @!UP1 UIADD3 UR8, UPT, UPT, UR7, 0x200, URZ ;  /* 0x0000020007089890 */ /* 0x000fe4000fffe0ff */
[----:B------:R-:W-:Y:S01]  /*4900*/  @!P4 R2UR UR22, R10 ;  /* 0x000000000a16c2ca */ /* 0x000fe200000e0000 */
[----:B------:R-:W-:Y:S01]  /*4910*/  VOTEU.ALL UP1, P4 ;  /* 0x0000000000ff7886 */ /* 0x000fe20002020000 */
        /* <DEDUP_REMOVED lines=8> */
.L_x_210:
        /* <DEDUP_REMOVED lines=9> */
[----:B------:R-:W-:Y:S03]  /*4a30*/  UMOV UR12, UR36 ;  /* 0x00000024000c7c82 */ /* 0x000fe60008000000 */
[----:B------:R-:W-:Y:S02]  /*4a40*/  @!P4 IMAD.X R21, RZ, RZ, R33, P0 ;  /* 0x000000ffff15c224 */ /* 0x000fe400000e0621 */
        /* <DEDUP_REMOVED lines=11> */
[----:B------:R-:W3:Y:S02]  /*4b00*/  SYNCS.PHASECHK.TRANS64.TRYWAIT P2, [UR7+0x80], R20 ;  /* 0x00008014ff0075a7 */ /* 0x000ee40008041107 */
[----:B--23--:R-:W-:Y:S05]  /*4b10*/  @!P2 BRA `(.L_x_81) ;  /* 0x0000006c0028a947 */ /* 0x00cfea0003800000 */
.L_x_212:
[----:B------:R-:W2:Y:S01]  /*4b20*/  LDC.64 R14, c[0x0][0xb10] ;  /* 0x0002c400ff0e7b82 */ /* 0x000ea20000000a00 */
[----:B------:R-:W-:Y:S01]  /*4b30*/  @!P4 R2UR UR9, R34 ;  /* 0x000000002209c2ca */ /* 0x000fe200000e0000 */
[----:B------:R-:W-:Y:S01]  /*4b40*/  VOTEU.ALL UP1, P4 ;  /* 0x0000000000ff7886 */ /* 0x000fe20002020000 */
[----:B------:R-:W-:Y:S01]  /*4b50*/  @!P4 R2UR UR8, R21 ;  /* 0x000000001508c2ca */ /* 0x000fe200000e0000 */
[----:B------:R-:W-:Y:S01]  /*4b60*/  @!P4 IMAD.MOV.U32 R21, RZ, RZ, 0x2000 ;  /* 0x00002000ff15c424 */ /* 0x000fe200078e00ff */
[----:B------:R-:W-:Y:S03]  /*4b70*/  UMOV UR18, 0x0 ;  /* 0x0000000000127882 */ /* 0x000fe60000000000 */
[----:B------:R-:W3:Y:S01]  /*4b80*/  LDC.64 R10, c[0x0][0xb18] ;  /* 0x0002c600ff0a7b82 */ /* 0x000ee20000000a00 */
[----:B------:R-:W-:Y:S01]  /*4b90*/  @!UP1 UIADD3 UR10, UPT, UPT, UR42, 0x60, URZ ;  /* 0x000000602a0a9890 */ /* 0x000fe2000fffe0ff */
[----:B------:R-:W-:Y:S01]  /*4ba0*/  @P3 SHF.R.U32.HI R24, RZ, 0x10, R29 ;  /* 0x00000010ff183819 */ /* 0x000fe2000001161d */
[----:B------:R-:W-:Y:S01]  /*4bb0*/  UMOV UR19, 0x10000000 ;  /* 0x1000000000137882 */ /* 0x000fe20000000000 */
[----:B------:R-:W-:Y:S01]  /*4bc0*/  UMOV UR11, UR43 ;  /* 0x0000002b000b7c82 */ /* 0x000fe20008000000 */
[----:B------:R-:W-:Y:S03]  /*4bd0*/  UMOV UR12, UR36 ;  /* 0x00000024000c7c82 */ /* 0x000fe60008000000 */
[----:B------:R-:W5:Y:S01]  /*4be0*/  @!P1 LDC R0, c[0x0][0xb20] ;  /* 0x0002c800ff009b82 */ /* 0x000f620000000800 */
[----:B------:R-:W-:Y:S02]  /*4bf0*/  VIADD R27, R27, 0x1 ;  /* 0x000000011b1b7836 */ /* 0x000fe40000000000 */
[----:B------:R-:W-:Y:S05]  /*4c00*/  IMAD.U32 R36, RZ, RZ, UR9 ;  /* 0x00000009ff247e24 */ /* 0x000fea000f8e00ff */
[----:B-1----:R-:W1:Y:S01]  /*4c10*/  @!P1 LDC R3, c[0x0][0xb0c] ;  /* 0x0002c300ff039b82 */ /* 0x002e620000000800 */
[----:B------:R-:W-:Y:S01]  /*4c20*/  IMAD.U32 R37, RZ, RZ, UR8 ;  /* 0x00000008ff257e24 */ /* 0x000fe2000f8e00ff */
[----:B------:R-:W-:Y:S01]  /*4c30*/  @!UP1 UIADD3 UR8, UPT, UPT, UR7, 0x4200, URZ ;  /* 0x0000420007089890 */ /* 0x000fe2000fffe0ff */
[----:B------:R-:W-:Y:S01]  /*4c40*/  @!P4 R2UR UR20, R36 ;  /* 0x000000002414c2ca */ /* 0x000fe200000e0000 */
[----:B------:R-:W-:Y:S02]  /*4c50*/  VOTEU.ALL UP1, P4 ;  /* 0x0000000000ff7886 */ /* 0x000fe40002020000 */
[----:B------:R-:W-:Y:S01]  /*4c60*/  @!P4 R2UR UR21, R37 ;  /* 0x000000002515c2ca */ /* 0x000fe200000e0000 */
[----:B------:R-:W-:Y:S11]  /*4c70*/  UMOV UR9, UR25 ;  /* 0x0000001900097c82 */ /* 0x000ff60008000000 */
[----:B------:R-:W-:Y:S01]  /*4c80*/  @!UPT UIADD3 URZ, UPT, UPT, URZ, URZ, URZ ;  /* 0x000000fffffff290 */ /* 0x000fe2000fffe0ff */
[----:B------:R1:W-:Y:S01]  /*4c90*/  @!UP1 UTMALDG.3D [UR8], [UR20], desc[UR18] ;  /* 0x00001208140095b4 */ /* 0x0003e20008011000 */
[----:B------:R1:W-:Y:S02]  /*4ca0*/  @!P4 SYNCS.ARRIVE.TRANS64.RED.A0TR RZ, [UR7+0x60], R21 ;  /* 0x00006015ffffc9a7 */ /* 0x0003e40008300407 */
[----:B-1----:R-:W-:Y:S01]  /*4cb0*/  @!P1 ISETP.NE.AND P2, PT, R3, 0x1, PT ;  /* 0x000000010300980c */ /* 0x002fe20003f45270 */
[C---:B--2---:R-:W-:Y:S01]  /*4cc0*/  @!P1 IMAD.HI.U32 R14, R13.reuse, R14, RZ ;  /* 0x0000000e0d0e9227 */ /* 0x044fe200078e00ff */
[----:B---3--:R-:W-:Y:S03]  /*4cd0*/  @!P1 ISETP.NE.AND P0, PT, R10, 0x1, PT ;  /* 0x000000010a00980c */ /* 0x008fe60003f05270 */
[C---:B------:R-:W-:Y:S01]  /*4ce0*/  @!P1 IMAD.HI.U32 R11, R8.reuse, R11, RZ ;  /* 0x0000000b080b9227 */ /* 0x040fe200078e00ff */
[----:B------:R-:W-:Y:S04]  /*4cf0*/  @!P1 SHF.R.U32.HI R14, RZ, R15, R14 ;  /* 0x0000000fff0e9219 */ /* 0x000fe8000001160e */
[----:B-----5:R-:W-:Y:S01]  /*4d00*/  @!P1 SHF.R.U32.HI R9, RZ, R0, R11 ;  /* 0x00000000ff099219 */ /* 0x020fe2000001160b */
[----:B------:R-:W-:Y:S01]  /*4d10*/  SYNCS.ARRIVE.TRANS64.RED.A1T0 RZ, [UR14], RZ ;  /* 0x000000ffffff79a7 */ /* 0x000fe2000810040e */
[----:B------:R-:W-:Y:S02]  /*4d20*/  @!P1 SEL R14, R13, R14, !P2 ;  /* 0x0000000e0d0e9207 */ /* 0x000fe40005000000 */
[----:B------:R-:W-:Y:S01]  /*4d30*/  @!P1 SEL R9, R8, R9, !P0 ;  /* 0x0000000908099207 */ /* 0x000fe20004000000 */
[----:B------:R-:W1:Y:S04]  /*4d40*/  SYNCS.PHASECHK.TRANS64.TRYWAIT P5, [UR7+0x88], R20 ;  /* 0x00008814ff0075a7 */ /* 0x000e6800080a1107 */
[----:B------:R-:W-:Y:S02]  /*4d50*/  @!P1 IMAD.IADD R0, R9, 0x1, -R14 ;  /* 0x0000000109009824 */ /* 0x000fe400078e0a0e */
[----:B------:R-:W-:Y:S02]  /*4d60*/  @!P1 IMAD.IADD R9, R14, 0x1, -R9 ;  /* 0x000000010e099824 */ /* 0x000fe400078e0a09 */
[----:B------:R-:W-:Y:S02]  /*4d70*/  @!P1 IMAD R13, R0, R3, R13 ;  /* 0x00000003000d9224 */ /* 0x000fe400078e020d */
[----:B------:R-:W-:Y:S01]  /*4d80*/  @!P1 IMAD R8, R9, R10, R8 ;  /* 0x0000000a09089224 */ /* 0x000fe200078e0208 */
[----:B-1----:R-:W-:Y:S06]  /*4d90*/  @!P5 BRA `(.L_x_82) ;  /* 0x0000006800a0d947 */ /* 0x002fec0003800000 */
.L_x_214:
[----:B-1----:R-:W-:Y:S01]  /*4da0*/  @!P4 IADD3 R3, P0, PT, R32, 0x580, RZ ;  /* 0x000005802003c810 */ /* 0x002fe20007f1e0ff */
[----:B------:R-:W-:Y:S01]  /*4db0*/  VOTEU.ALL UP1, P4 ;  /* 0x0000000000ff7886 */ /* 0x000fe20002020000 */
[----:B------:R-:W-:Y:S01]  /*4dc0*/  UMOV UR18, 0x0 ;  /* 0x0000000000127882 */ /* 0x000fe20000000000 */
[----:B------:R-:W-:Y:S01]  /*4dd0*/  UMOV UR19, 0x10000000 ;  /* 0x1000000000137882 */ /* 0x000fe20000000000 */
[----:B------:R-:W-:Y:S01]  /*4de0*/  @!P4 R2UR UR9, R3 ;  /* 0x000000000309c2ca */ /* 0x000fe200000e0000 */
[----:B------:R-:W-:Y:S01]  /*4df0*/  @!P4 IMAD.X R0, RZ, RZ, R33, P0 ;  /* 0x000000ffff00c224 */ /* 0x000fe200000e0621 */
[----:B------:R-:W-:Y:S01]  /*4e00*/  @!UP1 UIADD3 UR10, UPT, UPT, UR42, 0x70, URZ ;  /* 0x000000702a0a9890 */ /* 0x000fe2000fffe0ff */
[----:B------:R-:W-:Y:S01]  /*4e10*/  ISETP.NE.AND P0, PT, R27, 0x2, PT ;  /* 0x000000021b00780c */ /* 0x000fe20003f05270 */
[----:B------:R-:W-:Y:S01]  /*4e20*/  UMOV UR11, UR43 ;  /* 0x0000002b000b7c82 */ /* 0x000fe20008000000 */
[----:B------:R-:W-:Y:S01]  /*4e30*/  UMOV UR12, UR36 ;  /* 0x00000024000c7c82 */ /* 0x000fe20008000000 */
[----:B------:R-:W-:Y:S01]  /*4e40*/  @!P4 R2UR UR8, R0 ;  /* 0x000000000008c2ca */ /* 0x000fe200000e0000 */
[----:B------:R-:W-:Y:S01]  /*4e50*/  IMAD.IADD R20, R8, 0x1, R66 ;  /* 0x0000000108147824 */ /* 0x000fe200078e0242 */
[----:B------:R-:W-:Y:S01]  /*4e60*/  @P3 R2UR UR36, R24 ;  /* 0x00000000182432ca */ /* 0x000fe200000e0000 */
[----:B------:R-:W-:Y:S01]  /*4e70*/  IMAD.IADD R21, R13, 0x1, R68 ;  /* 0x000000010d157824 */ /* 0x000fe200078e0244 */
[----:B------:R-:W-:Y:S02]  /*4e80*/  SEL R0, RZ, 0x1, P0 ;  /* 0x00000001ff007807 */ /* 0x000fe40000000000 */
[----:B------:R-:W-:Y:S01]  /*4e90*/  SEL R27, R27, RZ, P0 ;  /* 0x000000ff1b1b7207 */ /* 0x000fe20000000000 */
[----:B------:R-:W-:Y:S01]  /*4ea0*/  IMAD.U32 R10, RZ, RZ, UR9 ;  /* 0x00000009ff0a7e24 */ /* 0x000fe2000f8e00ff */
[----:B------:R-:W-:Y:S01]  /*4eb0*/  UMOV UR9, UR17 ;  /* 0x0000001100097c82 */ /* 0x000fe20008000000 */
[----:B------:R-:W-:Y:S03]  /*4ec0*/  LOP3.LUT R25, R25, R0, RZ, 0x3c, !PT ;  /* 0x0000000019197212 */ /* 0x000fe600078e3cff */
[----:B------:R-:W-:Y:S01]  /*4ed0*/  @!P4 R2UR UR14, R10 ;  /* 0x000000000a0ec2ca */ /* 0x000fe200000e0000 */
[----:B------:R-:W-:Y:S01]  /*4ee0*/  IMAD.U32 R11, RZ, RZ, UR8 ;  /* 0x00000008ff0b7e24 */ /* 0x000fe2000f8e00ff */
[----:B------:R-:W-:Y:S01]  /*4ef0*/  @!UP1 UIADD3 UR8, UPT, UPT, UR7, 0x6200, URZ ;  /* 0x0000620007089890 */ /* 0x000fe2000fffe0ff */
[----:B------:R-:W-:Y:S03]  /*4f00*/  VOTEU.ALL UP1, P4 ;  /* 0x0000000000ff7886 */ /* 0x000fe60002020000 */
[----:B------:R-:W-:Y:S11]  /*4f10*/  @!P4 R2UR UR15, R11 ;  /* 0x000000000b0fc2ca */ /* 0x000ff600000e0000 */
[----:B------:R-:W-:Y:S02]  /*4f20*/  @!UPT UIADD3 URZ, UPT, UPT, URZ, URZ, URZ ;  /* 0x000000fffffff290 */ /* 0x000fe4000fffe0ff */
[----:B------:R2:W-:Y:S01]  /*4f30*/  @!UP1 UTMALDG.3D [UR8], [UR14], desc[UR18] ;  /* 0x000012080e0095b4 */ /* 0x0005e20008011000 */
[----:B------:R2:W-:Y:S01]  /*4f40*/  @!P4 SYNCS.ARRIVE.TRANS64.RED.A0TR RZ, [UR7+0x68], R23 ;  /* 0x00006817ffffc9a7 */ /* 0x0005e20008300407 */
[----:B------:R-:W-:Y:S01]  /*4f50*/  UPLOP3.LUT UP1, UPT, UPT, UPT, UPT, 0x80, 0x8 ;  /* 0x000000000008789c */ /* 0x000fe20003f2f070 */
[----:B------:R-:W-:Y:S01]  /*4f60*/  SYNCS.ARRIVE.TRANS64.RED.A1T0 RZ, [UR13], RZ ;  /* 0x000000ffffff79a7 */ /* 0x000fe2000810040d */
[----:B------:R-:W-:Y:S09]  /*4f70*/  @P3 BRA `(.L_x_83) ;  /* 0xffffffec00103947 */ /* 0x000ff2000383ffff */
[----:B------:R-:W1:Y:S02]  /*4f80*/  SYNCS.PHASECHK.TRANS64.TRYWAIT P0, [UR7+0x70], R12 ;  /* 0x0000700cff0075a7 */ /* 0x000e640008001107 */
[----:B-1----:R-:W-:Y:S05]  /*4f90*/  @!P0 BRA `(.L_x_84) ;  /* 0x0000006800388947 */ /* 0x002fea0003800000 */
.L_x_216:
[----:B------:R-:W3:Y:S02]  /*4fa0*/  SYNCS.PHASECHK.TRANS64.TRYWAIT P0, [UR7+0x78], R12 ;  /* 0x0000780cff0075a7 */ /* 0x000ee40008001107 */
[----:B---3--:R-:W-:Y:S05]  /*4fb0*/  @!P0 BRA `(.L_x_85) ;  /* 0x0000006800488947 */ /* 0x008fea0003800000 */
.L_x_218:
[----:B------:R-:W3:Y:S01]  /*4fc0*/  SYNCS.PHASECHK.TRANS64.TRYWAIT P0, [UR7+0x80], R12 ;  /* 0x0000800cff0075a7 */ /* 0x000ee20008001107 */
[----:B------:R-:W-:Y:S01]  /*4fd0*/  HFMA2 R0, -RZ, RZ, 0, 5.9604644775390625e-08 ;  /* 0x00000001ff007431 */ /* 0x000fe200000001ff */
[----:B---3--:R-:W-:Y:S06]  /*4fe0*/  @!P0 BRA `(.L_x_86) ;  /* 0x0000006800548947 */ /* 0x008fec0003800000 */
.L_x_220:
[----:B------:R-:W-:Y:S02]  /*4ff0*/  MOV R2, UR7 ;  /* 0x0000000700027c02 */ /* 0x000fe40008000f00 */
[----:B-1----:R-:W-:-:S07]  /*5000*/  SHF.L.U32 R3, R0, 0x1f, RZ ;  /* 0x0000001f00037819 */ /* 0x002fce00000006ff */
.L_x_87:
[----:B-1----:R1:W3:Y:S02]  /*5010*/  SYNCS.PHASECHK.TRANS64.TRYWAIT P0, [R2+URZ+0x88], R3 ;  /* 0x00008803020075a7 */ /* 0x0022e400080011ff */
[----:B---3--:R-:W-:Y:S05]  /*5020*/  @!P0 NANOSLEEP.SYNCS 0x989680 ;  /* 0x009896800000895d */ /* 0x008fea0003900000 */
[----:B------:R-:W3:Y:S02]  /*5030*/  @!P0 SYNCS.PHASECHK.TRANS64 P0, [R2+URZ+0x88], R3 ;  /* 0x00008803020085a7 */ /* 0x000ee400080010ff */
[----:B--23--:R-:W-:Y:S05]  /*5040*/  @P0 EXIT ;  /* 0x000000000000094d */ /* 0x00cfea0003800000 */
[----:B------:R-:W-:Y:S05]  /*5050*/  BRA `(.L_x_87) ;  /* 0xfffffffc00ec7947 */ /* 0x000fea000383ffff */
.L_x_68:
[----:B------:R-:W-:-:S06]  /*5060*/  UISETP.GE.AND UP1, UPT, UR8, 0x4, UPT ;  /* 0x000000040800788c */ /* 0x000fcc000bf26270 */
[----:B------:R-:W-:-:S13]  /*5070*/  PLOP3.LUT P0, PT, PT, PT, UP1, 0x80, 0x8 ;  /* 0x000000000008781c */ /* 0x000fda0003f0f018 */
[----:B------:R-:W-:Y:S05]  /*5080*/  @!P0 EXIT ;  /* 0x000000000000894d */ /* 0x000fea0003800000 */
[----:B------:R-:W-:Y:S01]  /*5090*/  BAR.SYNC.DEFER_BLOCKING 0x6, 0xa0 ;  /* 0x0182800000007b1d */ /* 0x000fe20000010000 */
[C---:B------:R-:W-:Y:S01]  /*50a0*/  IMAD.SHL.U32 R3, R80.reuse, 0x10, RZ ;  /* 0x0000001050037824 */ /* 0x040fe200078e00ff */
[C---:B------:R-:W-:Y:S01]  /*50b0*/  SHF.L.U32 R33, R80.reuse, 0x10, RZ ;  /* 0x0000001050217819 */ /* 0x040fe200000006ff */
[C---:B------:R-:W-:Y:S01]  /*50c0*/  IMAD.SHL.U32 R2, R80.reuse, 0x2, RZ ;  /* 0x0000000250027824 */ /* 0x040fe200078e00ff */
[C---:B------:R-:W-:Y:S01]  /*50d0*/  LOP3.LUT R81, R80.reuse, 0x60, RZ, 0xc0, !PT ;  /* 0x0000006050517812 */ /* 0x040fe200078ec0ff */
[----:B------:R-:W-:Y:S01]  /*50e0*/  HFMA2 R75, -RZ, RZ, 0, 0 ;  /* 0x00000000ff4b7431 */ /* 0x000fe200000001ff */
[----:B------:R-:W-:Y:S02]  /*50f0*/  UMOV UR48, 0x400 ;  /* 0x0000040000307882 */ /* 0x000fe40000000000 */
[----:B------:R-:W1:Y:S01]  /*5100*/  LDC R71, c[0x0][0x370] ;  /* 0x0000dc00ff477b82 */ /* 0x000e620000000800 */
[----:B------:R-:W-:Y:S01]  /*5110*/  ULEA UR48, UR37, UR48, 0x18 ;  /* 0x0000003025307291 */ /* 0x000fe2000f8ec0ff */
[----:B------:R-:W-:Y:S01]  /*5120*/  LOP3.LUT R5, R3, 0x60, RZ, 0xc0, !PT ;  /* 0x0000006003057812 */ /* 0x000fe200078ec0ff */
[----:B------:R-:W-:Y:S01]  /*5130*/  IMAD.MOV.U32 R30, RZ, RZ, RZ ;  /* 0x000000ffff1e7224 */ /* 0x000fe200078e00ff */
[----:B------:R-:W-:Y:S01]  /*5140*/  LOP3.LUT R78, R80, 0x2, RZ, 0xc0, !PT ;  /* 0x00000002504e7812 */ /* 0x000fe200078ec0ff */
[----:B------:R-:W-:Y:S01]  /*5150*/  UIADD3 UR4, UPT, UPT, UR48, 0x200, URZ ;  /* 0x0000020030047890 */ /* 0x000fe2000fffe0ff */
[----:B------:R-:W-:Y:S01]  /*5160*/  LOP3.LUT R2, R5, 0xc, R2, 0xf8, !PT ;  /* 0x0000000c05027812 */ /* 0x000fe200078ef802 */
[----:B------:R-:W-:Y:S01]  /*5170*/  IMAD.MOV.U32 R84, RZ, RZ, RZ ;  /* 0x000000ffff547224 */ /* 0x000fe200078e00ff */
[----:B------:R-:W2:Y:S01]  /*5180*/  LDC R28, c[0x0][0xb0c] ;  /* 0x0002c300ff1c7b82 */ /* 0x000ea20000000800 */
[----:B------:R-:W-:Y:S01]  /*5190*/  LOP3.LUT R33, R33, 0x600000, RZ, 0xc0, !PT ;  /* 0x0060000021217812 */ /* 0x000fe200078ec0ff */
[----:B------:R-:W4:Y:S01]  /*51a0*/  LDCU.64 UR52, c[0x0][0x348] ;  /* 0x00006900ff3477ac */ /* 0x000f220008000a00 */
[----:B------:R-:W-:Y:S01]  /*51b0*/  IMAD.U32 R73, RZ, RZ, UR4 ;  /* 0x00000004ff497e24 */ /* 0x000fe2000f8e00ff */
[----:B------:R-:W-:-:S02]  /*51c0*/  LOP3.LUT R2, R2, 0x790, R3, 0xf8, !PT ;  /* 0x0000079002027812 */ /* 0x000fc400078ef803 */
[----:B------:R-:W-:Y:S01]  /*51d0*/  LOP3.LUT R80, R80, 0x4, RZ, 0xc0, !PT ;  /* 0x0000000450507812 */ /* 0x000fe200078ec0ff */
[----:B------:R-:W1:Y:S01]  /*51e0*/  LDCU.64 UR38, c[0x0][0x888] ;  /* 0x00011100ff2677ac */ /* 0x000e620008000a00 */
[----:B------:R-:W1:Y:S01]  /*51f0*/  LDC R69, c[0x0][0xb20] ;  /* 0x0002c800ff457b82 */ /* 0x000e620000000800 */
[----:B------:R-:W3:Y:S01]  /*5200*/  LDS R0, [UR48+0x150] ;  /* 0x00015030ff007984 */ /* 0x000ee20008000800 */
[----:B------:R-:W-:Y:S01]  /*5210*/  LEA R79, R2, R73, 0x2 ;  /* 0x00000049024f7211 */ /* 0x000fe200078e10ff */
[----:B------:R-:W1:Y:S01]  /*5220*/  LDCU.64 UR44, c[0x0][0x890] ;  /* 0x00011200ff2c77ac */ /* 0x000e620008000a00 */
[----:B------:R-:W-:-:S03]  /*5230*/  MOV R76, RZ ;  /* 0x000000ff004c7202 */ /* 0x000fc60000000f00 */
[--C-:B------:R-:W-:Y:S01]  /*5240*/  IMAD R78, R78, -0x10, R79.reuse ;  /* 0xfffffff04e4e7824 */ /* 0x100fe200078e024f */
[----:B------:R-:W1:Y:S01]  /*5250*/  LDC R27, c[0x0][0xb30] ;  /* 0x0002cc00ff1b7b82 */ /* 0x000e620000000800 */
[----:B------:R-:W-:Y:S01]  /*5260*/  IMAD R77, R80, -0x10, R79 ;  /* 0xfffffff0504d7824 */ /* 0x000fe200078e024f */
[----:B------:R-:W-:Y:S01]  /*5270*/  UMOV UR49, URZ ;  /* 0x000000ff00317c82 */ /* 0x000fe20008000000 */
[----:B------:R-:W-:-:S05]  /*5280*/  UMOV UR51, URZ ;  /* 0x000000ff00337c82 */ /* 0x000fca0008000000 */
[----:B------:R-:W1:Y:S08]  /*5290*/  LDC.64 R64, c[0x0][0xb10] ;  /* 0x0002c400ff407b82 */ /* 0x000e700000000a00 */
[----:B------:R-:W1:Y:S08]  /*52a0*/  LDC.64 R24, c[0x0][0xb18] ;  /* 0x0002c600ff187b82 */ /* 0x000e700000000a00 */
[----:B------:R-:W1:Y:S08]  /*52b0*/  LDC.64 R22, c[0x0][0xb28] ;  /* 0x0002ca00ff167b82 */ /* 0x000e700000000a00 */
[----:B------:R-:W1:Y:S01]  /*52c0*/  LDC.64 R62, c[0x0][0x8b0] ;  /* 0x00022c00ff3e7b82 */ /* 0x000e620000000a00 */
[----:B---3--:R-:W-:-:S07]  /*52d0*/  IMAD.IADD R33, R0, 0x1, R33 ;  /* 0x0000000100217824 */ /* 0x008fce00078e0221 */
[----:B------:R-:W3:Y:S08]  /*52e0*/  LDC.64 R60, c[0x0][0x8a8] ;  /* 0x00022a00ff3c7b82 */ /* 0x000ef00000000a00 */
[----:B--2-4-:R-:W1:Y:S02]  /*52f0*/  LDC R70, c[0x0][0x374] ;  /* 0x0000dd00ff467b82 */ /* 0x014e640000000800 */
.L_x_163:
[C---:B------:R-:W-:Y:S02]  /*5300*/  LEA R0, R84.reuse, UR48, 0x3 ;  /* 0x0000003054007c11 */ /* 0x040fe4000f8e18ff */
[----:B------:R-:W-:Y:S02]  /*5310*/  SHF.L.U32 R3, R75, 0x1f, RZ ;  /* 0x0000001f4b037819 */ /* 0x000fe400000006ff */
[----:B-1----:R-:W-:Y:S02]  /*5320*/  LEA R16, R84, UR48, 0x4 ;  /* 0x0000003054107c11 */ /* 0x002fe4000f8e20ff */
[----:B------:R-:W2:Y:S02]  /*5330*/  SYNCS.PHASECHK.TRANS64.TRYWAIT P0, [R0+URZ+0xa0], R3 ;  /* 0x0000a003000075a7 */ /* 0x000ea400080011ff */
[----:B--23--:R-:W-:Y:S05]  /*5340*/  @!P0 BRA `(.L_x_88) ;  /* 0x0000006400948947 */ /* 0x00cfea0003800000 */
.L_x_221:
[----:B------:R-:W4:Y:S01]  /*5350*/  LDC.64 R12, c[0x0][0xb10] ;  /* 0x0002c400ff0c7b82 */ /* 0x000f220000000a00 */
[----:B------:R-:W3:Y:S01]  /*5360*/  LDS.128 R16, [R16+0x130] ;  /* 0x0001300010107984 */ /* 0x000ee20000000c00 */
[----:B-1----:R-:W-:Y:S01]  /*5370*/  ISETP.NE.AND P1, PT, R27, 0x1, PT ;  /* 0x000000011b00780c */ /* 0x002fe20003f25270 */
[----:B--2---:R-:W-:Y:S01]  /*5380*/  VIADD R0, R0, 0xb0 ;  /* 0x000000b000007836 */ /* 0x004fe20000000000 */
[----:B------:R-:W-:Y:S04]  /*5390*/  ISETP.GE.AND P0, PT, R26, 0x1, PT ;  /* 0x000000011a00780c */ /* 0x000fe80003f06270 */
[----:B------:R-:W1:Y:S01]  /*53a0*/  LDC.64 R10, c[0x0][0xb18] ;  /* 0x0002c600ff0a7b82 */ /* 0x000e620000000a00 */
[----:B------:R-:W-:Y:S01]  /*53b0*/  PRMT R0, RZ, 0x654, R0 ;  /* 0x00000654ff007816 */ /* 0x000fe20000000000 */
[----:B------:R-:W-:Y:S01]  /*53c0*/  @!PT LDS RZ, [RZ] ;  /* 0x00000000fffff984 */ /* 0x000fe20000000800 */
[----:B------:R-:W-:Y:S01]  /*53d0*/  @!PT LDS RZ, [RZ] ;  /* 0x00000000fffff984 */ /* 0x000fe20000000800 */
[----:B------:R-:W-:Y:S01]  /*53e0*/  @!PT LDS RZ, [RZ] ;  /* 0x00000000fffff984 */ /* 0x000fe20000000800 */
[----:B------:R-:W-:Y:S01]  /*53f0*/  @!PT LDS RZ, [RZ] ;  /* 0x00000000fffff984 */ /* 0x000fe20000000800 */
[----:B------:R2:W-:Y:S06]  /*5400*/  MEMBAR.ALL.CTA ;  /* 0x0000000000007992 */ /* 0x0005ec0000008000 */
[----:B--2---:R-:W2:Y:S01]  /*5410*/  FENCE.VIEW.ASYNC.S ;  /* 0x00000000000073c6 */ /* 0x004ea20000000000 */
[----:B------:R-:W1:Y:S08]  /*5420*/  @!P1 LDC R14, c[0x0][0xb20] ;  /* 0x0002c800ff0e9b82 */ /* 0x000e700000000800 */
[----:B------:R-:W1:Y:S01]  /*5430*/  @!P1 LDC R9, c[0x0][0xb0c] ;  /* 0x0002c300ff099b82 */ /* 0x000e620000000800 */
[----:B--2---:R2:W-:Y:S01]  /*5440*/  SYNCS.ARRIVE.TRANS64.RED.A1T0 RZ, [R0+URZ], RZ ;  /* 0x000000ff00ff79a7 */ /* 0x0045e200081004ff */
[----:B---3--:R-:W-:Y:S04]  /*5450*/  LOP3.LUT P4, RZ, R18, 0x1, RZ, 0xc0, !PT ;  /* 0x0000000112ff7812 */ /* 0x008fe8000788c0ff */
[----:B------:R-:W-:Y:S09]  /*5460*/  P2R R82, PR, RZ, 0x10 ;  /* 0x00000010ff527803 */ /* 0x000ff20000000000 */
[----:B------:R-:W-:Y:S02]  /*5470*/  @P4 MOV R31, R16 ;  /* 0x00000010001f4202 */ /* 0x000fe40000000f00 */
[----:B------:R-:W-:Y:S01]  /*5480*/  @P4 LOP3.LUT R29, R17, 0xffff, RZ, 0xc0, !PT ;  /* 0x0000ffff111d4812 */ /* 0x000fe200078ec0ff */
[----:B--2-4-:R-:W-:Y:S06]  /*5490*/  @!P0 BRA `(.L_x_89) ;  /* 0x0000000000a48947 */ /* 0x014fec0003800000 */
[----:B------:R-:W-:Y:S01]  /*54a0*/  IMAD.HI.U32 R36, R70, R25, RZ ;  /* 0x0000001946247227 */ /* 0x000fe200078e00ff */
[----:B------:R-:W-:Y:S02]  /*54b0*/  ISETP.NE.AND P0, PT, R24, 0x1, PT ;  /* 0x000000011800780c */ /* 0x000fe40003f05270 */
[----:B------:R-:W-:Y:S01]  /*54c0*/  ISETP.NE.AND P2, PT, R26, 0x1, PT ;  /* 0x000000011a00780c */ /* 0x000fe20003f45270 */
[-C--:B------:R-:W-:Y:S01]  /*54d0*/  IMAD.HI.U32 R34, R71, R64.reuse, RZ ;  /* 0x0000004047227227 */ /* 0x080fe200078e00ff */
[----:B------:R-:W-:Y:S02]  /*54e0*/  SHF.R.U32.HI R37, RZ, R69, R36 ;  /* 0x00000045ff257219 */ /* 0x000fe40000011624 */
[----:B------:R-:W-:Y:S01]  /*54f0*/  ISETP.NE.AND P3, PT, R28, 0x1, PT ;  /* 0x000000011c00780c */ /* 0x000fe20003f65270 */
[----:B------:R-:W-:Y:S01]  /*5500*/  IMAD.HI.U32 R40, R29, R25, RZ ;  /* 0x000000191d287227 */ /* 0x000fe200078e00ff */
[----:B------:R-:W-:Y:S02]  /*5510*/  SHF.R.U32.HI R34, RZ, R65, R34 ;  /* 0x00000041ff227219 */ /* 0x000fe40000011622 */
[----:B------:R-:W-:Y:S01]  /*5520*/  SEL R3, R70, R37, !P0 ;  /* 0x0000002546037207 */ /* 0x000fe20004000000 */
[----:B------:R-:W-:Y:S01]  /*5530*/  IMAD.HI.U32 R38, R31, R64, RZ ;  /* 0x000000401f267227 */ /* 0x000fe200078e00ff */
[----:B------:R-:W-:Y:S03]  /*5540*/  SEL R7, R71, R34, !P3 ;  /* 0x0000002247077207 */ /* 0x000fe60005800000 */
[-C--:B------:R-:W-:Y:S01]  /*5550*/  IMAD.HI.U32 R34, R3, R22.reuse, RZ ;  /* 0x0000001603227227 */ /* 0x080fe200078e00ff */
[----:B------:R-:W-:Y:S03]  /*5560*/  SHF.R.U32.HI R38, RZ, R65, R38 ;  /* 0x00000041ff267219 */ /* 0x000fe60000011626 */
[----:B------:R-:W-:Y:S01]  /*5570*/  IMAD.HI.U32 R36, R7, R22, RZ ;  /* 0x0000001607247227 */ /* 0x000fe200078e00ff */
[----:B------:R-:W-:Y:S02]  /*5580*/  @P2 SHF.R.U32.HI R3, RZ, R23, R34 ;  /* 0x00000017ff032219 */ /* 0x000fe40000011622 */
[----:B------:R-:W-:Y:S02]  /*5590*/  SHF.R.U32.HI R34, RZ, R69, R40 ;  /* 0x00000045ff227219 */ /* 0x000fe40000011628 */
[----:B------:R-:W-:Y:S01]  /*55a0*/  @P2 SHF.R.U32.HI R7, RZ, R23, R36 ;  /* 0x00000017ff072219 */ /* 0x000fe20000011624 */
[C---:B------:R-:W-:Y:S01]  /*55b0*/  IMAD R2, R26.reuse, R3, RZ ;  /* 0x000000031a027224 */ /* 0x040fe200078e02ff */
[----:B------:R-:W-:Y:S02]  /*55c0*/  SEL R5, R29, R34, !P0 ;  /* 0x000000221d057207 */ /* 0x000fe40004000000 */
[----:B------:R-:W-:Y:S01]  /*55d0*/  SEL R3, R31, R38, !P3 ;  /* 0x000000261f037207 */ /* 0x000fe20005800000 */
[----:B------:R-:W-:Y:S01]  /*55e0*/  IMAD R4, R26, R7, RZ ;  /* 0x000000071a047224 */ /* 0x000fe200078e02ff */
[C---:B------:R-:W-:Y:S01]  /*55f0*/  ISETP.GE.AND P0, PT, R5.reuse, R2, PT ;  /* 0x000000020500720c */ /* 0x040fe20003f06270 */
[----:B------:R-:W-:Y:S03]  /*5600*/  IMAD.HI.U32 R6, R5, R22, RZ ;  /* 0x0000001605067227 */ /* 0x000fe600078e00ff */
[----:B------:R-:W-:Y:S01]  /*5610*/  ISETP.GE.OR P0, PT, R3, R4, P0 ;  /* 0x000000040300720c */ /* 0x000fe20000706670 */
[----:B------:R-:W-:Y:S01]  /*5620*/  IMAD.MOV R4, RZ, RZ, -R3 ;  /* 0x000000ffff047224 */ /* 0x000fe200078e0a03 */
[-C--:B------:R-:W-:Y:S03]  /*5630*/  SHF.R.U32.HI R6, RZ, R23.reuse, R6 ;  /* 0x00000017ff067219 */ /* 0x080fe60000011606 */
[----:B------:R-:W-:Y:S01]  /*5640*/  IMAD R31, R28, R4, R31 ;  /* 0x000000041c1f7224 */ /* 0x000fe200078e021f */
[----:B------:R-:W-:Y:S05]  /*5650*/  SEL R15, R5, R6, !P2 ;  /* 0x00000006050f7207 */ /* 0x000fea0005000000 */
[----:B------:R-:W-:Y:S02]  /*5660*/  IMAD.MOV R6, RZ, RZ, -R15 ;  /* 0x000000ffff067224 */ /* 0x000fe400078e0a0f */
[C---:B------:R-:W-:Y:S04]  /*5670*/  @!P0 IMAD.HI.U32 R2, R3.reuse, R22, RZ ;  /* 0x0000001603028227 */ /* 0x040fe800078e00ff */
[----:B------:R-:W-:Y:S01]  /*5680*/  IMAD R6, R26, R6, R5 ;  /* 0x000000061a067224 */ /* 0x000fe200078e0205 */
[----:B------:R-:W-:Y:S04]  /*5690*/  @!P0 SHF.R.U32.HI R2, RZ, R23, R2 ;  /* 0x00000017ff028219 */ /* 0x000fe80000011602 */
[----:B------:R-:W-:Y:S02]  /*56a0*/  @!P0 SEL R0, R3, R2, !P2 ;  /* 0x0000000203008207 */ /* 0x000fe40005000000 */
[----:B------:R-:W-:Y:S02]  /*56b0*/  IADD3 R2, PT, PT, -R5, RZ, RZ ;  /* 0x000000ff05027210 */ /* 0x000fe40007ffe1ff */
[----:B------:R-:W-:Y:S01]  /*56c0*/  @!P0 IADD3 R8, PT, PT, R15, -R0, RZ ;  /* 0x800000000f088210 */ /* 0x000fe20007ffe0ff */
[----:B------:R-:W-:Y:S02]  /*56d0*/  @!P0 IMAD R0, R7, R6, R0 ;  /* 0x0000000607008224 */ /* 0x000fe400078e0200 */
[----:B------:R-:W-:Y:S02]  /*56e0*/  IMAD R29, R24, R2, R29 ;  /* 0x00000002181d7224 */ /* 0x000fe400078e021d */
[----:B------:R-:W-:Y:S02]  /*56f0*/  @!P0 IMAD R5, R8, R26, R3 ;  /* 0x0000001a08058224 */ /* 0x000fe400078e0203 */
[----:B------:R-:W-:Y:S04]  /*5700*/  @!P0 IMAD.MOV.U32 R3, RZ, RZ, R0 ;  /* 0x000000ffff038224 */ /* 0x000fe800078e0000 */
[----:B------:R-:W-:Y:S02]  /*5710*/  IMAD R31, R3, R28, R31 ;  /* 0x0000001c031f7224 */ /* 0x000fe400078e021f */
[----:B------:R-:W-:Y:S07]  /*5720*/  IMAD R29, R5, R24, R29 ;  /* 0x00000018051d7224 */ /* 0x000fee00078e021d */
.L_x_89:
[----:B-1----:R-:W-:Y:S01]  /*5730*/  @!P1 ISETP.NE.AND P0, PT, R10, 0x1, PT ;  /* 0x000000010a00980c */ /* 0x002fe20003f05270 */
[----:B------:R-:W-:Y:S01]  /*5740*/  @!P1 IMAD.HI.U32 R3, R29, R11, RZ ;  /* 0x0000000b1d039227 */ /* 0x000fe200078e00ff */
[----:B------:R-:W-:Y:S01]  /*5750*/  R2UR UR42, R21 ;  /* 0x00000000152a72ca */ /* 0x000fe200000e0000 */
[----:B------:R-:W-:Y:S01]  /*5760*/  BSSY.RECONVERGENT B6, `(.L_x_90) ;  /* 0x0000031000067945 */ /* 0x000fe20003800200 */
[----:B------:R-:W-:Y:S01]  /*5770*/  R2UR UR41, R20 ;  /* 0x00000000142972ca */ /* 0x000fe200000e0000 */
[----:B------:R-:W-:Y:S01]  /*5780*/  @!P1 IMAD.HI.U32 R0, R31, R12, RZ ;  /* 0x0000000c1f009227 */ /* 0x000fe200078e00ff */
[----:B------:R-:W-:Y:S02]  /*5790*/  @!P1 SHF.R.U32.HI R2, RZ, R14, R3 ;  /* 0x0000000eff029219 */ /* 0x000fe40000011603 */
[----:B------:R-:W-:Y:S01]  /*57a0*/  @!P1 ISETP.NE.AND P2, PT, R9, 0x1, PT ;  /* 0x000000010900980c */ /* 0x000fe20003f45270 */
[----:B------:R-:W-:Y:S01]  /*57b0*/  VIADD R84, R84, 0x1 ;  /* 0x0000000154547836 */ /* 0x000fe20000000000 */
[----:B------:R-:W-:Y:S02]  /*57c0*/  @!P1 SEL R2, R29, R2, !P0 ;  /* 0x000000021d029207 */ /* 0x000fe40004000000 */
[----:B------:R-:W-:Y:S02]  /*57d0*/  @!P1 SHF.R.U32.HI R0, RZ, R13, R0 ;  /* 0x0000000dff009219 */ /* 0x000fe40000011600 */
[----:B------:R-:W-:Y:S01]  /*57e0*/  LOP3.LUT P0, RZ, R73, 0x1b0, RZ, 0xc0, !PT ;  /* 0x000001b049ff7812 */ /* 0x000fe2000780c0ff */
[----:B------:R-:W-:Y:S01]  /*57f0*/  USHF.L.U32 UR42, UR42, 0x7, URZ ;  /* 0x000000072a2a7899 */ /* 0x000fe200080006ff */
[----:B------:R-:W-:Y:S01]  /*5800*/  @!P1 SEL R3, R31, R0, !P2 ;  /* 0x000000001f039207 */ /* 0x000fe20005000000 */
[----:B------:R-:W-:Y:S01]  /*5810*/  USHF.L.U32 UR41, UR41, 0x7, URZ ;  /* 0x0000000729297899 */ /* 0x000fe200080006ff */
[----:B------:R-:W-:Y:S03]  /*5820*/  @P4 SHF.R.U32.HI R74, RZ, 0x10, R17 ;  /* 0x00000010ff4a4819 */ /* 0x000fe60000011611 */
[----:B------:R-:W-:Y:S02]  /*5830*/  @!P1 IMAD.IADD R0, R2, 0x1, -R3 ;  /* 0x0000000102009824 */ /* 0x000fe400078e0a03 */
[----:B------:R-:W-:Y:S02]  /*5840*/  @!P1 IMAD.IADD R2, R3, 0x1, -R2 ;  /* 0x0000000103029824 */ /* 0x000fe400078e0a02 */
[----:B------:R-:W-:Y:S02]  /*5850*/  @!P1 IMAD R31, R0, R9, R31 ;  /* 0x00000009001f9224 */ /* 0x000fe400078e021f */
[----:B------:R-:W-:Y:S01]  /*5860*/  @!P1 IMAD R29, R2, R10, R29 ;  /* 0x0000000a021d9224 */ /* 0x000fe200078e021d */
[----:B------:R-:W-:Y:S06]  /*5870*/  @!P0 BRA `(.L_x_91) ;  /* 0x00000000007c8947 */ /* 0x000fec0003800000 */
[----:B------:R-:W1:Y:S01]  /*5880*/  LDCU.64 UR8, c[0x4][0x80] ;  /* 0x01001000ff0877ac */ /* 0x000e620008000a00 */
[----:B------:R-:W-:Y:S01]  /*5890*/  MOV R2, 0x0 ;  /* 0x0000000000027802 */ /* 0x000fe20000000f00 */
[----:B------:R-:W-:Y:S02]  /*58a0*/  HFMA2 R12, -RZ, RZ, 0, 5.9604644775390625e-08 ;  /* 0x00000001ff0c7431 */ /* 0x000fe400000001ff */
[----:B------:R-:W-:Y:S01]  /*58b0*/  IMAD.MOV.U32 R8, RZ, RZ, 0x70 ;  /* 0x00000070ff087424 */ /* 0x000fe200078e00ff */
[----:B------:R2:W3:Y:S01]  /*58c0*/  LDC.64 R14, c[0x4][R2] ;  /* 0x01000000020e7b82 */ /* 0x0004e20000000a00 */
[----:B------:R-:W4:Y:S01]  /*58d0*/  LDCU.64 UR6, c[0x4][0x88] ;  /* 0x01001100ff0677ac */ /* 0x000f220008000a00 */
[----:B------:R-:W-:Y:S01]  /*58e0*/  IMAD.MOV.U32 R13, RZ, RZ, RZ ;  /* 0x000000ffff0d7224 */ /* 0x000fe200078e00ff */
[----:B------:R-:W2:Y:S01]  /*58f0*/  LDCU.64 UR4, c[0x4][0x8] ;  /* 0x01000100ff0477ac */ /* 0x000ea20008000a00 */
[----:B-1----:R-:W-:Y:S01]  /*5900*/  MOV R5, UR9 ;  /* 0x0000000900057c02 */ /* 0x002fe20008000f00 */
[----:B------:R-:W-:Y:S01]  /*5910*/  IMAD.U32 R4, RZ, RZ, UR8 ;  /* 0x00000008ff047e24 */ /* 0x000fe2000f8e00ff */
[----:B----4-:R-:W-:Y:S01]  /*5920*/  MOV R7, UR7 ;  /* 0x0000000700077c02 */ /* 0x010fe20008000f00 */
[----:B------:R-:W-:Y:S01]  /*5930*/  IMAD.U32 R6, RZ, RZ, UR6 ;  /* 0x00000006ff067e24 */ /* 0x000fe2000f8e00ff */
[----:B--2---:R-:W-:Y:S01]  /*5940*/  MOV R11, UR5 ;  /* 0x00000005000b7c02 */ /* 0x004fe20008000f00 */
[----:B------:R-:W-:Y:S02]  /*5950*/  IMAD.U32 R10, RZ, RZ, UR4 ;  /* 0x00000004ff0a7e24 */ /* 0x000fe4000f8e00ff */
[----:B------:R-:W-:Y:S07]  /*5960*/  LEPC R20, `(.L_x_92) ;  /* 0x000000001014794e */ /* 0x000fee0000000000 */
[----:B---3-5:R-:W-:Y:S05]  /*5970*/  CALL.ABS.NOINC R14 ;  /* 0x000000000e007343 */ /* 0x028fea0003c00000 */
.L_x_92:
[----:B------:R-:W1:Y:S01]  /*5980*/  LDCU.64 UR8, c[0x4][0x80] ;  /* 0x01001000ff0877ac */ /* 0x000e620008000a00 */
[----:B------:R-:W2:Y:S01]  /*5990*/  LDC.64 R2, c[0x4][R2] ;  /* 0x0100000002027b82 */ /* 0x000ea20000000a00 */
[----:B------:R-:W-:Y:S02]  /*59a0*/  HFMA2 R12, -RZ, RZ, 0, 5.9604644775390625e-08 ;  /* 0x00000001ff0c7431 */ /* 0x000fe400000001ff */
[----:B------:R-:W-:Y:S02]  /*59b0*/  IMAD.MOV.U32 R8, RZ, RZ, 0x70 ;  /* 0x00000070ff087424 */ /* 0x000fe400078e00ff */
[----:B------:R-:W-:Y:S01]  /*59c0*/  IMAD.MOV.U32 R13, RZ, RZ, RZ ;  /* 0x000000ffff0d7224 */ /* 0x000fe200078e00ff */
[----:B------:R-:W3:Y:S01]  /*59d0*/  LDCU.64 UR6, c[0x4][0x88] ;  /* 0x01001100ff0677ac */ /* 0x000ee20008000a00 */
[----:B------:R-:W4:Y:S01]  /*59e0*/  LDCU.64 UR4, c[0x4][0x8] ;  /* 0x01000100ff0477ac */ /* 0x000f220008000a00 */
[----:B-1----:R-:W-:Y:S02]  /*59f0*/  MOV R4, UR8 ;  /* 0x0000000800047c02 */ /* 0x002fe40008000f00 */
[----:B------:R-:W-:Y:S02]  /*5a00*/  MOV R5, UR9 ;  /* 0x0000000900057c02 */ /* 0x000fe40008000f00 */
[----:B---3--:R-:W-:Y:S01]  /*5a10*/  MOV R7, UR7 ;  /* 0x0000000700077c02 */ /* 0x008fe20008000f00 */
[----:B------:R-:W-:Y:S01]  /*5a20*/  IMAD.U32 R6, RZ, RZ, UR6 ;  /* 0x00000006ff067e24 */ /* 0x000fe2000f8e00ff */
[----:B----4-:R-:W-:Y:S01]  /*5a30*/  MOV R11, UR5 ;  /* 0x00000005000b7c02 */ /* 0x010fe20008000f00 */
[----:B------:R-:W-:Y:S02]  /*5a40*/  IMAD.U32 R10, RZ, RZ, UR4 ;  /* 0x00000004ff0a7e24 */ /* 0x000fe4000f8e00ff */
[----:B------:R-:W-:Y:S07]  /*5a50*/  LEPC R20, `(.L_x_91) ;  /* 0x000000001014794e */ /* 0x000fee0000000000 */
[----:B--2---:R-:W-:Y:S05]  /*5a60*/  CALL.ABS.NOINC R2 ;  /* 0x0000000002007343 */ /* 0x004fea0003c00000 */
.L_x_91:
[----:B------:R-:W-:Y:S05]  /*5a70*/  BSYNC.RECONVERGENT B6 ;  /* 0x0000000000067941 */ /* 0x000fea0003800200 */
.L_x_90:
[----:B------:R-:W-:Y:S01]  /*5a80*/  ISETP.NE.U32.AND P4, PT, R62, RZ, PT ;  /* 0x000000ff3e00720c */ /* 0x000fe20003f85070 */
[----:B------:R-:W-:Y:S01]  /*5a90*/  UISETP.NE.AND UP2, UPT, UR50, URZ, UPT ;  /* 0x000000ff3200728c */ /* 0x000fe2000bf45270 */
[----:B------:R-:W-:Y:S01]  /*5aa0*/  ISETP.NE.U32.AND P2, PT, RZ, UR38, PT ;  /* 0x00000026ff007c0c */ /* 0x000fe2000bf45070 */
[----:B------:R-:W-:Y:S01]  /*5ab0*/  UISETP.NE.U32.AND UP1, UPT, UR44, URZ, UPT ;  /* 0x000000ff2c00728c */ /* 0x000fe2000bf25070 */
[----:B------:R-:W-:Y:S01]  /*5ac0*/  ISETP.NE.AND.EX P4, PT, R63, RZ, PT, P4 ;  /* 0x000000ff3f00720c */ /* 0x000fe20003f85340 */
[----:B------:R-:W-:Y:S01]  /*5ad0*/  UPLOP3.LUT UP0, UPT, UPT, UPT, UPT, 0x40, 0x4 ;  /* 0x000000000004789c */ /* 0x000fe20003f0e870 */
[----:B------:R-:W-:Y:S01]  /*5ae0*/  ISETP.NE.AND.EX P2, PT, RZ, UR39, PT, P2 ;  /* 0x00000027ff007c0c */ /* 0x000fe2000bf45320 */
[----:B------:R-:W-:Y:S01]  /*5af0*/  UISETP.NE.AND.EX UP1, UPT, UR45, URZ, UPT, UP1 ;  /* 0x000000ff2d00728c */ /* 0x000fe2000bf25310 */
[----:B------:R-:W-:Y:S04]  /*5b00*/  PLOP3.LUT P1, PT, PT, PT, UP2, 0x80, 0x8 ;  /* 0x000000000008781c */ /* 0x000fe80003f2f028 */
[----:B------:R-:W-:Y:S06]  /*5b10*/  @UP2 UPLOP3.LUT UP0, UPT, UPT, UPT, UP1, 0x80, 0x8 ;  /* 0x000000000008289c */ /* 0x000fec0003f0f010 */
[----:B------:R-:W-:Y:S01]  /*5b20*/  PLOP3.LUT P0, PT, PT, PT, UP0, 0x80, 0x8 ;  /* 0x000000000008781c */ /* 0x000fe20003f0f008 */
[----:B------:R-:W-:Y:S01]  /*5b30*/  @!UPT UIADD3 URZ, UPT, UPT, URZ, URZ, URZ ;  /* 0x000000fffffff290 */ /* 0x000fe2000fffe0ff */
[----:B------:R-:W-:Y:S11]  /*5b40*/  BRA.U !UP1, `(.L_x_93) ;  /* 0x0000000109387547 */ /* 0x000ff6000b800000 */
[----:B------:R-:W-:Y:S01]  /*5b50*/  UISETP.NE.U32.AND UP0, UPT, UR38, URZ, UPT ;  /* 0x000000ff2600728c */ /* 0x000fe2000bf05070 */
[----:B------:R-:W-:Y:S02]  /*5b60*/  HFMA2 R0, -RZ, RZ, 0, 5.9604644775390625e-08 ;  /* 0x00000001ff007431 */ /* 0x000fe400000001ff */
[----:B------:R-:W-:Y:S01]  /*5b70*/  IMAD.MOV.U32 R67, RZ, RZ, 0x1 ;  /* 0x00000001ff437424 */ /* 0x000fe200078e00ff */
[----:B------:R-:W-:Y:S06]  /*5b80*/  UISETP.NE.AND.EX UP0, UPT, UR39, URZ, UPT, UP0 ;  /* 0x000000ff2700728c */ /* 0x000fec000bf05300 */
[----:B------:R-:W-:Y:S05]  /*5b90*/  PLOP3.LUT P3, PT, PT, PT, UP0, 0x80, 0x8 ;  /* 0x000000000008781c */ /* 0x000fea0003f6f008 */
[----:B------:R-:W1:Y:S01]  /*5ba0*/  @UP0 LDCU.64 UR6, c[0x0][0x888] ;  /* 0x00011100ff0607ac */ /* 0x000e620008000a00 */
[----:B------:R-:W-:Y:S07]  /*5bb0*/  @UP0 UIMAD UR4, UR36, UR44, URZ ;  /* 0x0000002c240402a4 */ /* 0x000fee000f8e02ff */
[----:B------:R-:W-:Y:S01]  /*5bc0*/  @!P3 PRMT R67, R0, 0x7610, R67 ;  /* 0x000076100043b816 */ /* 0x000fe20000000043 */
[----:B-1----:R-:W-:Y:S03]  /*5bd0*/  @UP0 UIMAD.WIDE UR6, UR4, 0x4, UR6 ;  /* 0x00000004040608a5 */ /* 0x002fe6000f8e0206 */
[----:B------:R-:W1:Y:S03]  /*5be0*/  @!UP0 LDCU UR4, c[0x0][0x880] ;  /* 0x00011000ff0487ac */ /* 0x000e660008000800 */
[----:B------:R-:W-:Y:S01]  /*5bf0*/  IMAD.U32 R2, RZ, RZ, UR6 ;  /* 0x00000006ff027e24 */ /* 0x000fe2000f8e00ff */
[----:B------:R-:W-:Y:S05]  /*5c00*/  MOV R3, UR7 ;  /* 0x0000000700037c02 */ /* 0x000fea0008000f00 */
[----:B-----5:R2:W5:Y:S02]  /*5c10*/  @P3 LDG.E R35, desc[UR46][R2.64] ;  /* 0x0000002e02233981 */ /* 0x020564000c1e1900 */
[----:B-12---:R-:W-:Y:S02]  /*5c20*/  @!P3 IMAD.U32 R35, RZ, RZ, UR4 ;  /* 0x00000004ff23be24 */ /* 0x006fe4000f8e00ff */
.L_x_93:
[----:B------:R-:W-:Y:S05]  /*5c30*/  @!P4 BRA `(.L_x_94) ;  /* 0x000000000020c947 */ /* 0x000fea0003800000 */
[----:B------:R-:W-:Y:S04]  /*5c40*/  ISETP.NE.U32.AND P3, PT, R60, RZ, PT ;  /* 0x000000ff3c00720c */ /* 0x000fe80003f65070 */
[----:B------:R-:W-:Y:S11]  /*5c50*/  ISETP.NE.AND.EX P3, PT, R61, RZ, PT, P3 ;  /* 0x000000ff3d00720c */ /* 0x000ff60003f65330 */
[----:B------:R-:W-:Y:S02]  /*5c60*/  @!UPT UIADD3 URZ, UPT, UPT, URZ, URZ, URZ ;  /* 0x000000fffffff290 */ /* 0x000fe4000fffe0ff */
[----:B------:R-:W1:Y:S01]  /*5c70*/  @P3 LDC.64 R2, c[0x0][0x8a8] ;  /* 0x00022a00ff023b82 */ /* 0x000e620000000a00 */
[----:B------:R-:W-:Y:S04]  /*5c80*/  @P3 IMAD R0, R62, UR36, RZ ;  /* 0x000000243e003c24 */ /* 0x000fe8000f8e02ff */
[----:B-1----:R-:W-:Y:S05]  /*5c90*/  @P3 IMAD.WIDE R2, R0, 0x4, R2 ;  /* 0x0000000400023825 */ /* 0x002fea00078e0202 */
[----:B-----5:R1:W5:Y:S02]  /*5ca0*/  @P3 LDG.E R32, desc[UR46][R2.64] ;  /* 0x0000002e02203981 */ /* 0x020364000c1e1900 */
[----:B-1----:R-:W2:Y:S02]  /*5cb0*/  @!P3 LDC R32, c[0x0][0x8a0] ;  /* 0x00022800ff20bb82 */ /* 0x002ea40000000800 */
.L_x_94:
[----:B-----5:R-:W-:Y:S01]  /*5cc0*/  FSETP.NEU.AND P3, PT, R35, RZ, PT ;  /* 0x000000ff2300720b */ /* 0x020fe20003f6d000 */
[----:B------:R-:W-:Y:S01]  /*5cd0*/  BSSY B1, `(.L_x_95) ;  /* 0x0000038000017945 */ /* 0x000fe20003800000 */
[----:B------:R-:W-:Y:S01]  /*5ce0*/  SEL R3, RZ, 0xffffffff, P2 ;  /* 0xffffffffff037807 */ /* 0x000fe20001000000 */
[----:B------:R-:W-:Y:S01]  /*5cf0*/  IMAD.MOV.U32 R43, RZ, RZ, 0x1 ;  /* 0x00000001ff2b7424 */ /* 0x000fe200078e00ff */
[----:B------:R-:W-:Y:S01]  /*5d00*/  @P1 LOP3.LUT P2, RZ, R67, 0xff, RZ, 0xc0, !PT ;  /* 0x000000ff43ff1812 */ /* 0x000fe2000784c0ff */
[----:B------:R-:W-:Y:S01]  /*5d10*/  IMAD R34, R30, 0x80, R33 ;  /* 0x000000801e227824 */ /* 0x000fe200078e0221 */
[----:B------:R-:W-:Y:S01]  /*5d20*/  @P1 SEL R2, RZ, 0xffffffff, P3 ;  /* 0xffffffffff021807 */ /* 0x000fe20001800000 */
[----:B------:R-:W-:Y:S01]  /*5d30*/  IMAD R85, R80, -0x10, R78 ;  /* 0xfffffff050557824 */ /* 0x000fe200078e024e */
[----:B------:R-:W-:Y:S01]  /*5d40*/  LEA R87, R30, UR48, 0x3 ;  /* 0x000000301e577c11 */ /* 0x000fe2000f8e18ff */
[----:B------:R-:W-:Y:S01]  /*5d50*/  IMAD.MOV.U32 R88, RZ, RZ, RZ ;  /* 0x000000ffff587224 */ /* 0x000fe200078e00ff */
[----:B------:R-:W-:Y:S02]  /*5d60*/  @P0 SEL R2, R3, R2, !P2 ;  /* 0x0000000203020207 */ /* 0x000fe40005000000 */
[----:B------:R-:W-:Y:S02]  /*5d70*/  CS2R R46, SRZ ;  /* 0x00000000002e7805 */ /* 0x000fe4000001ff00 */
[----:B------:R-:W-:Y:S02]  /*5d80*/  SHF.L.U32 R0, R76, 0x1f, RZ ;  /* 0x0000001f4c007819 */ /* 0x000fe400000006ff */
[----:B------:R-:W-:Y:S02]  /*5d90*/  CS2R R44, SRZ ;  /* 0x00000000002c7805 */ /* 0x000fe4000001ff00 */
[----:B------:R-:W-:Y:S02]  /*5da0*/  @P1 LOP3.LUT R2, R2, 0x1, RZ, 0xc0, !PT ;  /* 0x0000000102021812 */ /* 0x000fe400078ec0ff */
[----:B------:R-:W-:Y:S02]  /*5db0*/  CS2R R50, SRZ ;  /* 0x0000000000327805 */ /* 0x000fe4000001ff00 */
[----:B------:R-:W-:Y:S02]  /*5dc0*/  PLOP3.LUT P2, PT, PT, PT, UP1, 0x80, 0x8 ;  /* 0x000000000008781c */ /* 0x000fe40003f4f018 */
[----:B------:R-:W-:Y:S02]  /*5dd0*/  CS2R R48, SRZ ;  /* 0x0000000000307805 */ /* 0x000fe4000001ff00 */
[----:B------:R-:W-:Y:S02]  /*5de0*/  ISETP.NE.U32.OR P5, PT, R2, 0x1, !P1 ;  /* 0x000000010200780c */ /* 0x000fe40004fa5470 */
[----:B------:R-:W-:Y:S02]  /*5df0*/  CS2R R54, SRZ ;  /* 0x0000000000367805 */ /* 0x000fe4000001ff00 */
[----:B------:R-:W-:Y:S02]  /*5e00*/  LOP3.LUT P4, R83, R67, 0xff, RZ, 0xc0, !PT ;  /* 0x000000ff43537812 */ /* 0x000fe4000788c0ff */
[----:B------:R-:W-:Y:S02]  /*5e10*/  CS2R R52, SRZ ;  /* 0x0000000000347805 */ /* 0x000fe4000001ff00 */
[----:B------:R-:W-:Y:S02]  /*5e20*/  SEL R2, RZ, 0xffffffff, P3 ;  /* 0xffffffffff027807 */ /* 0x000fe40001800000 */
[----:B------:R-:W-:Y:S02]  /*5e30*/  CS2R R58, SRZ ;  /* 0x00000000003a7805 */ /* 0x000fe4000001ff00 */
[----:B------:R-:W-:Y:S02]  /*5e40*/  P2R R86, PR, RZ, 0x20 ;  /* 0x00000020ff567803 */ /* 0x000fe40000000000 */
[----:B------:R-:W-:Y:S02]  /*5e50*/  CS2R R56, SRZ ;  /* 0x0000000000387805 */ /* 0x000fe4000001ff00 */
[----:B------:R-:W-:Y:S02]  /*5e60*/  @P2 SEL R2, R3, R2, !P4 ;  /* 0x0000000203022207 */ /* 0x000fe40006000000 */
[----:B------:R-:W-:Y:S02]  /*5e70*/  @P5 SHF.L.U32 R4, RZ, 0x1f, RZ ;  /* 0x0000001fff045819 */ /* 0x000fe400000006ff */
[----:B------:R-:W-:Y:S02]  /*5e80*/  LOP3.LUT R2, R2, 0x1, RZ, 0xc0, !PT ;  /* 0x0000000102027812 */ /* 0x000fe400078ec0ff */
[----:B------:R-:W1:Y:S02]  /*5e90*/  @P5 SYNCS.PHASECHK.TRANS64.TRYWAIT P1, [UR48+0x50], R4 ;  /* 0x00005004ff0055a7 */ /* 0x000e640008021130 */
[----:B------:R-:W-:Y:S04]  /*5ea0*/  ISETP.NE.U32.AND P2, PT, R2, 0x1, PT ;  /* 0x000000010200780c */ /* 0x000fe80003f45070 */
[----:B------:R-:W-:Y:S01]  /*5eb0*/  P2R R89, PR, RZ, 0x4 ;  /* 0x00000004ff597803 */ /* 0x000fe20000000000 */
[----:B------:R3:W4:Y:S01]  /*5ec0*/  SYNCS.PHASECHK.TRANS64.TRYWAIT P0, [R87+URZ+0xc0], R0 ;  /* 0x0000c000570075a7 */ /* 0x00072200080011ff */
[----:B-1----:R-:W-:Y:S01]  /*5ed0*/  @P5 SEL R43, RZ, 0x1, !P1 ;  /* 0x00000001ff2b5807 */ /* 0x002fe20004800000 */
[----:B---3--:R-:W-:Y:S06]  /*5ee0*/  @!P5 BRA `(.L_x_96) ;  /* 0x000000000058d947 */ /* 0x008fec0003800000 */
[----:B------:R-:W-:Y:S01]  /*5ef0*/  IMAD.MOV.U32 R47, RZ, RZ, RZ ;  /* 0x000000ffff2f7224 */ /* 0x000fe200078e00ff */
[----:B------:R-:W-:Y:S01]  /*5f00*/  ISETP.NE.AND P1, PT, R43, RZ, PT ;  /* 0x000000ff2b00720c */ /* 0x000fe20003f25270 */
[----:B------:R-:W-:Y:S01]  /*5f10*/  BSSY B0, `(.L_x_97) ;  /* 0x000000c000007945 */ /* 0x000fe20003800000 */
[----:B------:R-:W-:Y:S02]  /*5f20*/  CS2R R58, SRZ ;  /* 0x00000000003a7805 */ /* 0x000fe4000001ff00 */
[----:B------:R-:W-:Y:S02]  /*5f30*/  CS2R R56, SRZ ;  /* 0x0000000000387805 */ /* 0x000fe4000001ff00 */
[----:B------:R-:W-:Y:S02]  /*5f40*/  CS2R R54, SRZ ;  /* 0x0000000000367805 */ /* 0x000fe4000001ff00 */
[----:B------:R-:W-:Y:S02]  /*5f50*/  CS2R R52, SRZ ;  /* 0x0000000000347805 */ /* 0x000fe4000001ff00 */
[----:B------:R-:W-:Y:S02]  /*5f60*/  CS2R R50, SRZ ;  /* 0x0000000000327805 */ /* 0x000fe4000001ff00 */
[----:B------:R-:W-:Y:S02]  /*5f70*/  CS2R R48, SRZ ;  /* 0x0000000000307805 */ /* 0x000fe4000001ff00 */
[----:B------:R-:W-:Y:S01]  /*5f80*/  CS2R R44, SRZ ;  /* 0x00000000002c7805 */ /* 0x000fe2000001ff00 */
[----:B------:R-:W-:Y:S06]  /*5f90*/  @P1 BRA `(.L_x_98) ;  /* 0x00000000000c1947 */ /* 0x000fec0003800000 */
[----:B------:R-:W-:Y:S04]  /*5fa0*/  SHF.L.U32 R3, RZ, 0x1f, RZ ;  /* 0x0000001fff037819 */ /* 0x000fe800000006ff */
[----:B------:R-:W1:Y:S02]  /*5fb0*/  SYNCS.PHASECHK.TRANS64.TRYWAIT P1, [UR48+0x50], R3 ;  /* 0x00005003ff0075a7 */ /* 0x000e640008021130 */
[----:B-1----:R-:W-:Y:S05]  /*5fc0*/  @!P1 BRA `(.L_x_99) ;  /* 0x0000005800889947 */ /* 0x002fea0003800000 */
.L_x_98:
[----:B------:R-:W-:Y:S05]  /*5fd0*/  BSYNC B0 ;  /* 0x0000000000007941 */ /* 0x000fea0003800000 */
.L_x_97:
[----:B------:R-:W-:Y:S01]  /*5fe0*/  ISETP.NE.AND P1, PT, R89, RZ, PT ;  /* 0x000000ff5900720c */ /* 0x000fe20003f25270 */
[----:B------:R-:W-:Y:S11]  /*5ff0*/  HFMA2 R88, -RZ, RZ, 0, 5.9604644775390625e-08 ;  /* 0x00000001ff587431 */ /* 0x000ff600000001ff */
[----:B------:R-:W-:Y:S01]  /*6000*/  @!UPT UIADD3 URZ, UPT, UPT, URZ, URZ, URZ ;  /* 0x000000fffffff290 */ /* 0x000fe2000fffe0ff */
[----:B------:R3:W1:Y:S04]  /*6010*/  @P1 LDS.128 R56, [R79] ;  /* 0x000000004f381984 */ /* 0x0006680000000c00 */
[----:B------:R3:W1:Y:S04]  /*6020*/  @P1 LDS.128 R52, [R78+0x10] ;  /* 0x000010004e341984 */ /* 0x0006680000000c00 */
[----:B------:R3:W1:Y:S04]  /*6030*/  @P1 LDS.128 R48, [R77+0x20] ;  /* 0x000020004d301984 */ /* 0x0006680000000c00 */
[----:B------:R3:W1:Y:S02]  /*6040*/  @P1 LDS.128 R44, [R85+0x30] ;  /* 0x00003000552c1984 */ /* 0x0006640000000c00 */
.L_x_96:
[----:B------:R-:W-:Y:S05]  /*6050*/  BSYNC B1 ;  /* 0x0000000000017941 */ /* 0x000fea0003800000 */
.L_x_95:
[----:B-1----:R-:W-:Y:S04]  /*6060*/  SHF.R.U32.HI R3, RZ, 0x15, R34 ;  /* 0x00000015ff037819 */ /* 0x002fe80000011622 */
[----:B------:R-:W-:Y:S01]  /*6070*/  LOP3.LUT P1, RZ, R3, 0x3, R72, 0x48, !PT ;  /* 0x0000000303ff7812 */ /* 0x000fe20007824848 */
[----:B------:R-:W-:Y:S01]  /*6080*/  @!UPT UIADD3 URZ, UPT, UPT, URZ, URZ, URZ ;  /* 0x000000fffffff290 */ /* 0x000fe2000fffe0ff */
[----:B----4-:R-:W-:Y:S11]  /*6090*/  @P0 BRA `(.L_x_100) ;  /* 0x0000000000080947 */ /* 0x010ff60003800000 */
[----:B------:R-:W1:Y:S02]  /*60a0*/  SYNCS.PHASECHK.TRANS64.TRYWAIT P0, [R87+URZ+0xc0], R0 ;  /* 0x0000c000570075a7 */ /* 0x000e6400080011ff */
[----:B-1----:R-:W-:Y:S05]  /*60b0*/  @!P0 BRA `(.L_x_101) ;  /* 0x0000005800648947 */ /* 0x002fea0003800000 */
.L_x_100:
[----:B------:R-:W-:Y:S05]  /*60c0*/  @!P1 BRA `(.L_x_102) ;  /* 0x0000000000409947 */ /* 0x000fea0003800000 */
[----:B------:R-:W4:Y:S01]  /*60d0*/  LDCU.64 UR8, c[0x4][0x70] ;  /* 0x01000e00ff0877ac */ /* 0x000f220008000a00 */
[----:B------:R-:W-:Y:S01]  /*60e0*/  MOV R3, 0x0 ;  /* 0x0000000000037802 */ /* 0x000fe20000000f00 */
[----:B------:R-:W-:Y:S02]  /*60f0*/  HFMA2 R12, -RZ, RZ, 0, 5.9604644775390625e-08 ;  /* 0x00000001ff0c7431 */ /* 0x000fe400000001ff */
[----:B------:R-:W-:Y:S02]  /*6100*/  IMAD.MOV.U32 R8, RZ, RZ, 0x192 ;  /* 0x00000192ff087424 */ /* 0x000fe400078e00ff */
[----:B------:R-:W-:Y:S01]  /*6110*/  IMAD.MOV.U32 R13, RZ, RZ, RZ ;  /* 0x000000ffff0d7224 */ /* 0x000fe200078e00ff */
[----:B------:R-:W5:Y:S01]  /*6120*/  LDCU.64 UR6, c[0x4][0x78] ;  /* 0x01000f00ff0677ac */ /* 0x000f620008000a00 */
[----:B------:R-:W1:Y:S01]  /*6130*/  LDC.64 R2, c[0x4][R3] ;  /* 0x0100000003027b82 */ /* 0x000e620000000a00 */
[----:B------:R-:W2:Y:S01]  /*6140*/  LDCU.64 UR4, c[0x4][0x10] ;  /* 0x01000200ff0477ac */ /* 0x000ea20008000a00 */
[----:B----4-:R-:W-:Y:S01]  /*6150*/  MOV R5, UR9 ;  /* 0x0000000900057c02 */ /* 0x010fe20008000f00 */
[----:B------:R-:W-:Y:S01]  /*6160*/  IMAD.U32 R4, RZ, RZ, UR8 ;  /* 0x00000008ff047e24 */ /* 0x000fe2000f8e00ff */
[----:B-----5:R-:W-:Y:S01]  /*6170*/  MOV R7, UR7 ;  /* 0x0000000700077c02 */ /* 0x020fe20008000f00 */
[----:B------:R-:W-:Y:S01]  /*6180*/  IMAD.U32 R6, RZ, RZ, UR6 ;  /* 0x00000006ff067e24 */ /* 0x000fe2000f8e00ff */
[----:B--2---:R-:W-:Y:S01]  /*6190*/  MOV R11, UR5 ;  /* 0x00000005000b7c02 */ /* 0x004fe20008000f00 */
[----:B------:R-:W-:Y:S02]  /*61a0*/  IMAD.U32 R10, RZ, RZ, UR4 ;  /* 0x00000004ff0a7e24 */ /* 0x000fe4000f8e00ff */
[----:B------:R-:W-:Y:S07]  /*61b0*/  LEPC R20, `(.L_x_102) ;  /* 0x000000001014794e */ /* 0x000fee0000000000 */
[----:B-1-3--:R-:W-:Y:S05]  /*61c0*/  CALL.ABS.NOINC R2 ;  /* 0x0000000002007343 */ /* 0x00afea0003c00000 */
.L_x_102:
[----:B------:R-:W-:Y:S01]  /*61d0*/  LOP3.LUT R20, R56, 0xffffe000, RZ, 0xc0, !PT ;  /* 0xffffe00038147812 */ /* 0x000fe200078ec0ff */
[----:B------:R-:W-:Y:S05]  /*61e0*/  WARPSYNC.ALL ;  /* 0x0000000000007948 */ /* 0x000fea0003800000 */
[----:B------:R-:W-:Y:S01]  /*61f0*/  R2UR UR4, R34 ;  /* 0x00000000220472ca */ /* 0x000fe200000e0000 */
[----:B------:R-:W-:Y:S01]  /*6200*/  BSSY.RECONVERGENT B0, `(.L_x_103) ;  /* 0x0000058000007945 */ /* 0x000fe20003800200 */
[----:B------:R-:W-:Y:S02]  /*6210*/  LOP3.LUT R21, R57, 0xffffe000, RZ, 0xc0, !PT ;  /* 0xffffe00039157812 */ /* 0x000fe400078ec0ff */
[----:B------:R-:W-:Y:S02]  /*6220*/  LOP3.LUT R40, R58, 0xffffe000, RZ, 0xc0, !PT ;  /* 0xffffe0003a287812 */ /* 0x000fe400078ec0ff */
[----:B------:R-:W-:Y:S02]  /*6230*/  LOP3.LUT R41, R52, 0xffffe000, RZ, 0xc0, !PT ;  /* 0xffffe00034297812 */ /* 0x000fe400078ec0ff */
[----:B------:R-:W-:Y:S05]  /*6240*/  ISETP.NE.AND P0, PT, R81, RZ, PT ;  /* 0x000000ff5100720c */ /* 0x000fea0003f05270 */
[----:B------:R-:W1:Y:S02]  /*6250*/  LDTM.x16 R4, tmem[UR4] ;  /* 0x00000004000479ee */ /* 0x000e640008240000 */
[C---:B-12---:R-:W-:Y:S01]  /*6260*/  FMUL R0, R32.reuse, R4 ;  /* 0x0000000420007220 */ /* 0x046fe20000400000 */
[C---:B------:R-:W-:Y:S01]  /*6270*/  FMUL R2, R32.reuse, R5 ;  /* 0x0000000520027220 */ /* 0x040fe20000400000 */
[C---:B------:R-:W-:Y:S01]  /*6280*/  FMUL R3, R32.reuse, R6 ;  /* 0x0000000620037220 */ /* 0x040fe20000400000 */
[----:B------:R-:W-:Y:S01]  /*6290*/  FMUL R7, R32, R7 ;  /* 0x0000000720077220 */ /* 0x000fe20000400000 */
[----:B------:R-:W-:Y:S01]  /*62a0*/  FFMA R36, R35, R20, R0 ;  /* 0x0000001423247223 */ /* 0x000fe20000000000 */
[----:B------:R-:W-:Y:S01]  /*62b0*/  LOP3.LUT R20, R59, 0xffffe000, RZ, 0xc0, !PT ;  /* 0xffffe0003b147812 */ /* 0x000fe200078ec0ff */
[C---:B------:R-:W-:Y:S01]  /*62c0*/  FFMA R37, R35.reuse, R21, R2 ;  /* 0x0000001523257223 */ /* 0x040fe20000000002 */
[----:B------:R-:W-:Y:S01]  /*62d0*/  LOP3.LUT R21, R54, 0xffffe000, RZ, 0xc0, !PT ;  /* 0xffffe00036157812 */ /* 0x000fe200078ec0ff */
[----:B------:R-:W-:Y:S01]  /*62e0*/  FFMA R38, R35, R40, R3 ;  /* 0x0000002823267223 */ /* 0x000fe20000000003 */
[----:B------:R-:W-:Y:S01]  /*62f0*/  LOP3.LUT R40, R53, 0xffffe000, RZ, 0xc0, !PT ;  /* 0xffffe00035287812 */ /* 0x000fe200078ec0ff */
[----:B------:R-:W-:Y:S01]  /*6300*/  FFMA R39, R35, R20, R7 ;  /* 0x0000001423277223 */ /* 0x000fe20000000007 */
[----:B------:R-:W-:Y:S01]  /*6310*/  LOP3.LUT R20, R55, 0xffffe000, RZ, 0xc0, !PT ;  /* 0xffffe00037147812 */ /* 0x000fe200078ec0ff */
[C---:B------:R-:W-:Y:S01]  /*6320*/  FMUL R4, R32.reuse, R8 ;  /* 0x0000000820047220 */ /* 0x040fe20000400000 */
[----:B------:R-:W-:Y:S01]  /*6330*/  F2FP.TF32.F32.PACK_B R36, R36 ;  /* 0x00000024ff24723e */ /* 0x000fe200024050ff */
[C---:B------:R-:W-:Y:S01]  /*6340*/  FMUL R5, R32.reuse, R9 ;  /* 0x0000000920057220 */ /* 0x040fe20000400000 */
[----:B------:R-:W-:Y:S01]  /*6350*/  F2FP.TF32.F32.PACK_B R37, R37 ;  /* 0x00000025ff25723e */ /* 0x000fe200024050ff */
[C---:B------:R-:W-:Y:S01]  /*6360*/  FMUL R6, R32.reuse, R10 ;  /* 0x0000000a20067220 */ /* 0x040fe20000400000 */
[----:B------:R-:W-:Y:S01]  /*6370*/  FMUL R11, R32, R11 ;  /* 0x0000000b200b7220 */ /* 0x000fe20000400000 */
[----:B------:R-:W-:Y:S01]  /*6380*/  F2FP.TF32.F32.PACK_B R38, R38 ;  /* 0x00000026ff26723e */ /* 0x000fe200024050ff */
[C---:B------:R-:W-:Y:S01]  /*6390*/  FFMA R4, R35.reuse, R41, R4 ;  /* 0x0000002923047223 */ /* 0x040fe20000000004 */
[----:B------:R-:W-:Y:S01]  /*63a0*/  F2FP.TF32.F32.PACK_B R39, R39 ;  /* 0x00000027ff27723e */ /* 0x000fe200024050ff */
[C---:B------:R-:W-:Y:S01]  /*63b0*/  FFMA R5, R35.reuse, R40, R5 ;  /* 0x0000002823057223 */ /* 0x040fe20000000005 */
[C---:B------:R-:W-:Y:S01]  /*63c0*/  FFMA R6, R35.reuse, R21, R6 ;  /* 0x0000001523067223 */ /* 0x040fe20000000006 */
[----:B------:R-:W-:Y:S01]  /*63d0*/  FFMA R7, R35, R20, R11 ;  /* 0x0000001423077223 */ /* 0x000fe2000000000b */
[----:B------:R-:W-:Y:S01]  /*63e0*/  LOP3.LUT R41, R48, 0xffffe000, RZ, 0xc0, !PT ;  /* 0xffffe00030297812 */ /* 0x000fe200078ec0ff */
[----:B------:R1:W-:Y:S01]  /*63f0*/  STS.128 [R79], R36 ;  /* 0x000000244f007388 */ /* 0x0003e20000000c00 */
[----:B------:R-:W-:Y:S01]  /*6400*/  LOP3.LUT R40, R49, 0xffffe000, RZ, 0xc0, !PT ;  /* 0xffffe00031287812 */ /* 0x000fe200078ec0ff */
[C---:B------:R-:W-:Y:S01]  /*6410*/  FMUL R8, R32.reuse, R12 ;  /* 0x0000000c20087220 */ /* 0x040fe20000400000 */
[----:B------:R-:W-:Y:S01]  /*6420*/  FMUL R9, R32, R13 ;  /* 0x0000000d20097220 */ /* 0x000fe20000400000 */
[----:B------:R-:W-:Y:S01]  /*6430*/  LOP3.LUT R21, R50, 0xffffe000, RZ, 0xc0, !PT ;  /* 0xffffe00032157812 */ /* 0x000fe200078ec0ff */
[C---:B------:R-:W-:Y:S01]  /*6440*/  FMUL R10, R32.reuse, R14 ;  /* 0x0000000e200a7220 */ /* 0x040fe20000400000 */
[----:B------:R-:W-:Y:S01]  /*6450*/  LOP3.LUT R20, R51, 0xffffe000, RZ, 0xc0, !PT ;  /* 0xffffe00033147812 */ /* 0x000fe200078ec0ff */
[----:B------:R-:W-:Y:S01]  /*6460*/  FMUL R15, R32, R15 ;  /* 0x0000000f200f7220 */ /* 0x000fe20000400000 */
[----:B------:R-:W-:Y:S01]  /*6470*/  F2FP.TF32.F32.PACK_B R4, R4 ;  /* 0x00000004ff04723e */ /* 0x000fe200024050ff */
[C---:B------:R-:W-:Y:S01]  /*6480*/  FFMA R8, R35.reuse, R41, R8 ;  /* 0x0000002923087223 */ /* 0x040fe20000000008 */
[----:B------:R-:W-:Y:S01]  /*6490*/  F2FP.TF32.F32.PACK_B R5, R5 ;  /* 0x00000005ff05723e */ /* 0x000fe200024050ff */
[C---:B------:R-:W-:Y:S01]  /*64a0*/  FFMA R9, R35.reuse, R40, R9 ;  /* 0x0000002823097223 */ /* 0x040fe20000000009 */
[----:B------:R-:W-:Y:S01]  /*64b0*/  F2FP.TF32.F32.PACK_B R6, R6 ;  /* 0x00000006ff06723e */ /* 0x000fe200024050ff */
[C---:B------:R-:W-:Y:S01]  /*64c0*/  FFMA R10, R35.reuse, R21, R10 ;  /* 0x00000015230a7223 */ /* 0x040fe2000000000a */
[----:B------:R-:W-:Y:S01]  /*64d0*/  F2FP.TF32.F32.PACK_B R7, R7 ;  /* 0x00000007ff07723e */ /* 0x000fe200024050ff */
[----:B------:R-:W-:Y:S01]  /*64e0*/  FFMA R11, R35, R20, R15 ;  /* 0x00000014230b7223 */ /* 0x000fe2000000000f */
[----:B------:R-:W-:Y:S01]  /*64f0*/  LOP3.LUT R41, R44, 0xffffe000, RZ, 0xc0, !PT ;  /* 0xffffe0002c297812 */ /* 0x000fe200078ec0ff */
[C---:B------:R-:W-:Y:S01]  /*6500*/  FMUL R12, R32.reuse, R16 ;  /* 0x00000010200c7220 */ /* 0x040fe20000400000 */
[----:B------:R-:W-:Y:S01]  /*6510*/  LOP3.LUT R40, R45, 0xffffe000, RZ, 0xc0, !PT ;  /* 0xffffe0002d287812 */ /* 0x000fe200078ec0ff */
[----:B------:R1:W-:Y:S01]  /*6520*/  STS.128 [R78+0x10], R4 ;  /* 0x000010044e007388 */ /* 0x0003e20000000c00 */
        /* <DEDUP_REMOVED lines=13> */
[----:B------:R-:W-:Y:S02]  /*6600*/  F2FP.TF32.F32.PACK_B R12, R12 ;  /* 0x0000000cff0c723e */ /* 0x000fe400024050ff */
[----:B------:R-:W-:Y:S01]  /*6610*/  F2FP.TF32.F32.PACK_B R13, R13 ;  /* 0x0000000dff0d723e */ /* 0x000fe200024050ff */
[----:B------:R1:W-:Y:S01]  /*6620*/  STS.128 [R77+0x20], R8 ;  /* 0x000020084d007388 */ /* 0x0003e20000000c00 */
[----:B------:R-:W-:Y:S02]  /*6630*/  F2FP.TF32.F32.PACK_B R14, R14 ;  /* 0x0000000eff0e723e */ /* 0x000fe400024050ff */
[----:B------:R-:W-:Y:S05]  /*6640*/  F2FP.TF32.F32.PACK_B R15, R15 ;  /* 0x0000000fff0f723e */ /* 0x000fea00024050ff */
[----:B------:R1:W-:Y:S01]  /*6650*/  STS.128 [R85+0x30], R12 ;  /* 0x0000300c55007388 */ /* 0x0003e20000000c00 */
[----:B------:R-:W-:Y:S01]  /*6660*/  @!PT LDS RZ, [RZ] ;  /* 0x00000000fffff984 */ /* 0x000fe20000000800 */
[----:B------:R-:W-:Y:S01]  /*6670*/  @!PT LDS RZ, [RZ] ;  /* 0x00000000fffff984 */ /* 0x000fe20000000800 */
[----:B------:R-:W-:Y:S01]  /*6680*/  @!PT LDS RZ, [RZ] ;  /* 0x00000000fffff984 */ /* 0x000fe20000000800 */
[----:B------:R-:W-:Y:S01]  /*6690*/  @!PT LDS RZ, [RZ] ;  /* 0x00000000fffff984 */ /* 0x000fe20000000800 */
[----:B------:R2:W-:Y:S07]  /*66a0*/  MEMBAR.ALL.CTA ;  /* 0x0000000000007992 */ /* 0x0005ee0000008000 */
[----:B--2---:R-:W2:Y:S02]  /*66b0*/  FENCE.VIEW.ASYNC.S ;  /* 0x00000000000073c6 */ /* 0x004ea40000000000 */
[----:B--2---:R-:W-:Y:S06]  /*66c0*/  BAR.SYNC.DEFER_BLOCKING 0x1, 0x80 ;  /* 0x0042000000007b1d */ /* 0x004fec0000010000 */
[----:B------:R-:W-:Y:S05]  /*66d0*/  @P0 BRA `(.L_x_104) ;  /* 0x0000000000280947 */ /* 0x000fea0003800000 */
[----:B------:R-:W-:Y:S02]  /*66e0*/  UIADD3 UR4, UPT, UPT, UR48, 0x200, URZ ;  /* 0x0000020030047890 */ /* 0x000fe4000fffe0ff */
[----:B------:R-:W-:Y:S01]  /*66f0*/  UIADD3 UR6, UP0, UPT, UR52, 0x680, URZ ;  /* 0x0000068034067890 */ /* 0x000fe2000ff1e0ff */
[----:B------:R-:W-:Y:S03]  /*6700*/  UMOV UR43, UR36 ;  /* 0x00000024002b7c82 */ /* 0x000fe60008000000 */
[----:B------:R-:W-:Y:S01]  /*6710*/  MOV R73, UR4 ;  /* 0x0000000400497c02 */ /* 0x000fe20008000f00 */
[----:B------:R-:W-:Y:S03]  /*6720*/  UIADD3.X UR7, UPT, UPT, URZ, UR53, URZ, UP0, !UPT ;  /* 0x00000035ff077290 */ /* 0x000fe600087fe4ff */
[----:B------:R-:W-:Y:S11]  /*6730*/  R2UR UR40, R73 ;  /* 0x00000000492872ca */ /* 0x000ff600000e0000 */
[----:B------:R-:W-:Y:S02]  /*6740*/  @!UPT UIADD3 URZ, UPT, UPT, URZ, URZ, URZ ;  /* 0x000000fffffff290 */ /* 0x000fe4000fffe0ff */
[----:B------:R2:W-:Y:S01]  /*6750*/  UTMASTG.3D [UR40], [UR6] ;  /* 0x00000028060073b5 */ /* 0x0005e20008010000 */
[----:B------:R0:W-:Y:S01]  /*6760*/  UTMACMDFLUSH ;  /* 0x00000000000079b7 */ /* 0x0001e20000000000 */
[----:B--2---:R-:W-:Y:S04]  /*6770*/  DEPBAR.LE SB0, 0x1 ;  /* 0x000080400000791a */ /* 0x004fe80000000000 */
.L_x_104:
[----:B------:R-:W-:Y:S05]  /*6780*/  BSYNC.RECONVERGENT B0 ;  /* 0x0000000000007941 */ /* 0x000fea0003800200 */
.L_x_103:
[----:B------:R-:W-:Y:S01]  /*6790*/  BAR.SYNC.DEFER_BLOCKING 0x1, 0x80 ;  /* 0x0042000000007b1d */ /* 0x000fe20000010000 */
[----:B------:R-:W-:Y:S01]  /*67a0*/  ISETP.NE.AND P1, PT, R86, RZ, PT ;  /* 0x000000ff5600720c */ /* 0x000fe20003f25270 */
[----:B------:R-:W-:Y:S01]  /*67b0*/  UISETP.NE.AND UP0, UPT, UR49, URZ, UPT ;  /* 0x000000ff3100728c */ /* 0x000fe2000bf05270 */
[----:B------:R-:W-:Y:S11]  /*67c0*/  LEA R3, R88, UR48, 0x3 ;  /* 0x0000003058037c11 */ /* 0x000ff6000f8e18ff */
[----:B------:R-:W-:Y:S01]  /*67d0*/  @P1 SHF.L.U32 R2, RZ, 0x1f, RZ ;  /* 0x0000001fff021819 */ /* 0x000fe200000006ff */
[----:B------:R-:W-:Y:S06]  /*67e0*/  BRA.U !UP0, `(.L_x_105) ;  /* 0x0000000108247547 */ /* 0x000fec000b800000 */
[----:B-1----:R-:W-:Y:S01]  /*67f0*/  IMAD.U32 R5, RZ, RZ, UR51 ;  /* 0x00000033ff057e24 */ /* 0x002fe2000f8e00ff */
[----:B------:R-:W-:Y:S01]  /*6800*/  MOV R0, UR37 ;  /* 0x0000002500007c02 */ /* 0x000fe20008000f00 */
[----:B------:R-:W-:Y:S03]  /*6810*/  UIADD3 UR51, UPT, UPT, UR51, 0x1, URZ ;  /* 0x0000000133337890 */ /* 0x000fe6000fffe0ff */
[----:B------:R-:W-:Y:S01]  /*6820*/  @P1 LEA R5, R5, UR48, 0x3 ;  /* 0x0000003005051c11 */ /* 0x000fe2000f8e18ff */
[----:B------:R-:W-:Y:S04]  /*6830*/  UISETP.NE.AND UP0, UPT, UR51, 0x4, UPT ;  /* 0x000000043300788c */ /* 0x000fe8000bf05270 */
[----:B------:R-:W-:Y:S01]  /*6840*/  @P1 VIADD R5, R5, 0x70 ;  /* 0x0000007005051836 */ /* 0x000fe20000000000 */
[----:B------:R-:W-:Y:S04]  /*6850*/  USEL UR51, UR51, URZ, UP0 ;  /* 0x000000ff33337287 */ /* 0x000fe80008000000 */
[----:B------:R-:W-:Y:S04]  /*6860*/  @P1 PRMT R0, R0, 0x654, R5 ;  /* 0x0000065400001816 */ /* 0x000fe80000000005 */
[----:B------:R2:W-:Y:S04]  /*6870*/  @P1 SYNCS.ARRIVE.TRANS64.RED.A1T0 RZ, [R0+URZ], RZ ;  /* 0x000000ff00ff19a7 */ /* 0x0005e800081004ff */
.L_x_105:
[----:B------:R-:W4:Y:S01]  /*6880*/  @P1 SYNCS.PHASECHK.TRANS64.TRYWAIT P0, [R3+URZ+0x50], R2 ;  /* 0x00005002030015a7 */ /* 0x000f2200080011ff */
[----:B------:R-:W-:Y:S01]  /*6890*/  BSSY B1, `(.L_x_106) ;  /* 0x0000016000017945 */ /* 0x000fe20003800000 */
[----:B----4-:R-:W-:Y:S03]  /*68a0*/  @P1 SEL R43, RZ, 0x1, !P0 ;  /* 0x00000001ff2b1807 */ /* 0x010fe60004000000 */
[----:B------:R-:W-:Y:S05]  /*68b0*/  @!P1 BRA `(.L_x_107) ;  /* 0x00000000004c9947 */ /* 0x000fea0003800000 */
[----:B------:R-:W-:Y:S01]  /*68c0*/  ISETP.NE.AND P0, PT, R43, RZ, PT ;  /* 0x000000ff2b00720c */ /* 0x000fe20003f05270 */
[----:B------:R-:W-:Y:S01]  /*68d0*/  BSSY B0, `(.L_x_108) ;  /* 0x000000b000007945 */ /* 0x000fe20003800000 */
[----:B------:R-:W-:Y:S11]  /*68e0*/  ISETP.NE.AND P1, PT, R89, RZ, PT ;  /* 0x000000ff5900720c */ /* 0x000ff60003f25270 */
[----:B------:R-:W-:Y:S02]  /*68f0*/  @!UPT UIADD3 URZ, UPT, UPT, URZ, URZ, URZ ;  /* 0x000000fffffff290 */ /* 0x000fe4000fffe0ff */
[C---:B-1----:R-:W-:Y:S01]  /*6900*/  @P1 IMAD R6, R88.reuse, 0x2000, R79 ;  /* 0x0000200058061824 */ /* 0x042fe200078e024f */
[C---:B------:R-:W-:Y:S01]  /*6910*/  @P1 LEA R4, R88.reuse, R77, 0xd ;  /* 0x0000004d58041211 */ /* 0x040fe200078e68ff */
[C---:B------:R-:W-:Y:S02]  /*6920*/  @P1 IMAD R5, R88.reuse, 0x2000, R78 ;  /* 0x0000200058051824 */ /* 0x040fe400078e024e */
[----:B------:R-:W-:Y:S01]  /*6930*/  @P1 IMAD R2, R88, 0x2000, R85 ;  /* 0x0000200058021824 */ /* 0x000fe200078e0255 */
[----:B------:R-:W-:Y:S06]  /*6940*/  @P0 BRA `(.L_x_109) ;  /* 0x00000000000c0947 */ /* 0x000fec0003800000 */
[----:B--2---:R-:W-:Y:S04]  /*6950*/  SHF.L.U32 R0, RZ, 0x1f, RZ ;  /* 0x0000001fff007819 */ /* 0x004fe800000006ff */
[----:B------:R-:W1:Y:S02]  /*6960*/  SYNCS.PHASECHK.TRANS64.TRYWAIT P0, [R3+URZ+0x50], R0 ;  /* 0x00005000030075a7 */ /* 0x000e6400080011ff */
[----:B-1----:R-:W-:Y:S05]  /*6970*/  @!P0 BRA `(.L_x_110) ;  /* 0x0000005000488947 */ /* 0x002fea0003800000 */
.L_x_109:
[----:B------:R-:W-:Y:S05]  /*6980*/  BSYNC B0 ;  /* 0x0000000000007941 */ /* 0x000fea0003800000 */
.L_x_108:
[----:B------:R-:W-:Y:S02]  /*6990*/  ISETP.NE.AND P0, PT, R89, RZ, PT ;  /* 0x000000ff5900720c */ /* 0x000fe40003f05270 */
[----:B------:R-:W-:Y:S11]  /*69a0*/  IADD3 R88, PT, PT, R88, 0x1, RZ ;  /* 0x0000000158587810 */ /* 0x000ff60007ffe0ff */
[----:B------:R4:W1:Y:S04]  /*69b0*/  @P0 LDS.128 R56, [R6] ;  /* 0x0000000006380984 */ /* 0x0008680000000c00 */
[----:B------:R4:W1:Y:S04]  /*69c0*/  @P0 LDS.128 R52, [R5+0x10] ;  /* 0x0000100005340984 */ /* 0x0008680000000c00 */
[----:B------:R4:W1:Y:S04]  /*69d0*/  @P0 LDS.128 R48, [R4+0x20] ;  /* 0x0000200004300984 */ /* 0x0008680000000c00 */
[----:B------:R4:W1:Y:S02]  /*69e0*/  @P0 LDS.128 R44, [R2+0x30] ;  /* 0x00003000022c0984 */ /* 0x0008640000000c00 */
.L_x_107:
[----:B------:R-:W-:Y:S05]  /*69f0*/  BSYNC B1 ;  /* 0x0000000000017941 */ /* 0x000fea0003800000 */
.L_x_106:
[----:B-1----:R-:W-:Y:S05]  /*6a00*/  VIADD R3, R34, 0x10 ;  /* 0x0000001022037836 */ /* 0x002fea0000000000 */
[----:B------:R-:W-:Y:S04]  /*6a10*/  SHF.R.U32.HI R3, RZ, 0x15, R3 ;  /* 0x00000015ff037819 */ /* 0x000fe80000011603 */
[----:B------:R-:W-:Y:S11]  /*6a20*/  LOP3.LUT P0, RZ, R3, 0x3, R72, 0x48, !PT ;  /* 0x0000000303ff7812 */ /* 0x000ff60007804848 */
[----:B------:R-:W-:Y:S02]  /*6a30*/  @!UPT UIADD3 URZ, UPT, UPT, URZ, URZ, URZ ;  /* 0x000000fffffff290 */ /* 0x000fe4000fffe0ff */
[----:B------:R-:W-:Y:S05]  /*6a40*/  @!P0 BRA `(.L_x_111) ;  /* 0x0000000000408947 */ /* 0x000fea0003800000 */
[----:B------:R-:W1:Y:S01]  /*6a50*/  LDCU.64 UR8, c[0x4][0x70] ;  /* 0x01000e00ff0877ac */ /* 0x000e620008000a00 */
[----:B------:R-:W-:Y:S01]  /*6a60*/  MOV R3, 0x0 ;  /* 0x0000000000037802 */ /* 0x000fe20000000f00 */
[----:B------:R-:W-:Y:S02]  /*6a70*/  HFMA2 R12, -RZ, RZ, 0, 5.9604644775390625e-08 ;  /* 0x00000001ff0c7431 */ /* 0x000fe400000001ff */
[----:B------:R-:W-:Y:S02]  /*6a80*/  IMAD.MOV.U32 R8, RZ, RZ, 0x192 ;  /* 0x00000192ff087424 */ /* 0x000fe400078e00ff */
[----:B------:R-:W-:Y:S01]  /*6a90*/  IMAD.MOV.U32 R13, RZ, RZ, RZ ;  /* 0x000000ffff0d7224 */ /* 0x000fe200078e00ff */
[----:B------:R-:W5:Y:S01]  /*6aa0*/  LDCU.64 UR6, c[0x4][0x78] ;  /* 0x01000f00ff0677ac */ /* 0x000f620008000a00 */
[----:B----4-:R-:W4:Y:S01]  /*6ab0*/  LDC.64 R2, c[0x4][R3] ;  /* 0x0100000003027b82 */ /* 0x010f220000000a00 */
[----:B------:R-:W2:Y:S01]  /*6ac0*/  LDCU.64 UR4, c[0x4][0x10] ;  /* 0x01000200ff0477ac */ /* 0x000ea20008000a00 */
[----:B-1----:R-:W-:Y:S01]  /*6ad0*/  MOV R5, UR9 ;  /* 0x0000000900057c02 */ /* 0x002fe20008000f00 */
[----:B------:R-:W-:Y:S01]  /*6ae0*/  IMAD.U32 R4, RZ, RZ, UR8 ;  /* 0x00000008ff047e24 */ /* 0x000fe2000f8e00ff */
[----:B-----5:R-:W-:Y:S01]  /*6af0*/  MOV R7, UR7 ;  /* 0x0000000700077c02 */ /* 0x020fe20008000f00 */
[----:B------:R-:W-:Y:S01]  /*6b00*/  IMAD.U32 R6, RZ, RZ, UR6 ;  /* 0x00000006ff067e24 */ /* 0x000fe2000f8e00ff */
[----:B--2---:R-:W-:Y:S01]  /*6b10*/  MOV R11, UR5 ;  /* 0x00000005000b7c02 */ /* 0x004fe20008000f00 */
[----:B------:R-:W-:Y:S02]  /*6b20*/  IMAD.U32 R10, RZ, RZ, UR4 ;  /* 0x00000004ff0a7e24 */ /* 0x000fe4000f8e00ff */
[----:B------:R-:W-:Y:S07]  /*6b30*/  LEPC R20, `(.L_x_111) ;  /* 0x000000001014794e */ /* 0x000fee0000000000 */
[----:B---34-:R-:W-:Y:S05]  /*6b40*/  CALL.ABS.NOINC R2 ;  /* 0x0000000002007343 */ /* 0x018fea0003c00000 */
.L_x_111:
[----:B------:R-:W-:Y:S01]  /*6b50*/  LOP3.LUT R20, R56, 0xffffe000, RZ, 0xc0, !PT ;  /* 0xffffe00038147812 */ /* 0x000fe200078ec0ff */
[----:B------:R-:W-:Y:S05]  /*6b60*/  WARPSYNC.ALL ;  /* 0x0000000000007948 */ /* 0x000fea0003800000 */
[----:B------:R-:W-:Y:S01]  /*6b70*/  R2UR UR4, R34 ;  /* 0x00000000220472ca */ /* 0x000fe200000e0000 */
[----:B------:R-:W-:Y:S01]  /*6b80*/  IMAD.U32 R91, RZ, RZ, UR51 ;  /* 0x00000033ff5b7e24 */ /* 0x000fe2000f8e00ff */
[----:B------:R-:W-:Y:S01]  /*6b90*/  LOP3.LUT R21, R57, 0xffffe000, RZ, 0xc0, !PT ;  /* 0xffffe00039157812 */ /* 0x000fe200078ec0ff */
[----:B------:R-:W-:Y:S01]  /*6ba0*/  IMAD.U32 R90, RZ, RZ, UR37 ;  /* 0x00000025ff5a7e24 */ /* 0x000fe2000f8e00ff */
[----:B------:R-:W-:Y:S01]  /*6bb0*/  LOP3.LUT R40, R59, 0xffffe000, RZ, 0xc0, !PT ;  /* 0xffffe0003b287812 */ /* 0x000fe200078ec0ff */
[----:B------:R-:W-:Y:S01]  /*6bc0*/  BSSY.RECONVERGENT B0, `(.L_x_112) ;  /* 0x000005b000007945 */ /* 0x000fe20003800200 */
[----:B------:R-:W-:Y:S02]  /*6bd0*/  LOP3.LUT R41, R52, 0xffffe000, RZ, 0xc0, !PT ;  /* 0xffffe00034297812 */ /* 0x000fe400078ec0ff */
[----:B------:R-:W-:Y:S02]  /*6be0*/  LOP3.LUT R42, R53, 0xffffe000, RZ, 0xc0, !PT ;  /* 0xffffe000352a7812 */ /* 0x000fe400078ec0ff */
[----:B------:R-:W-:Y:S02]  /*6bf0*/  ISETP.NE.AND P6, PT, R86, RZ, PT ;  /* 0x000000ff5600720c */ /* 0x000fe40003fc5270 */
[----:B------:R-:W-:Y:S01]  /*6c00*/  ISETP.NE.AND P0, PT, R81, RZ, PT ;  /* 0x000000ff5100720c */ /* 0x000fe20003f05270 */
[----:B----4-:R-:W2:Y:S10]  /*6c10*/  LDTM.x16 R4, tmem[UR4+0x10] ;  /* 0x00001004000479ee */ /* 0x010eb40008240000 */
[----:B------:R-:W-:Y:S02]  /*6c20*/  @P6 LEA R91, R91, UR48, 0x3 ;  /* 0x000000305b5b6c11 */ /* 0x000fe4000f8e18ff */
[----:B------:R-:W-:Y:S03]  /*6c30*/  @P6 SHF.L.U32 R92, RZ, 0x1f, RZ ;  /* 0x0000001fff5c6819 */ /* 0x000fe600000006ff */
[----:B------:R-:W-:Y:S05]  /*6c40*/  @P6 VIADD R91, R91, 0x70 ;  /* 0x000000705b5b6836 */ /* 0x000fea0000000000 */
[----:B------:R-:W-:Y:S02]  /*6c50*/  @P6 PRMT R90, R90, 0x654, R91 ;  /* 0x000006545a5a6816 */ /* 0x000fe4000000005b */
[----:B------:R-:W-:Y:S01]  /*6c60*/  LEA R91, R88, UR48, 0x3 ;  /* 0x00000030585b7c11 */ /* 0x000fe2000f8e18ff */
[C---:B--2---:R-:W-:Y:S01]  /*6c70*/  FMUL R0, R32.reuse, R4 ;  /* 0x0000000420007220 */ /* 0x044fe20000400000 */
[C---:B------:R-:W-:Y:S01]  /*6c80*/  FMUL R2, R32.reuse, R5 ;  /* 0x0000000520027220 */ /* 0x040fe20000400000 */
[C---:B------:R-:W-:Y:S01]  /*6c90*/  FMUL R3, R32.reuse, R6 ;  /* 0x0000000620037220 */ /* 0x040fe20000400000 */
[----:B------:R-:W-:Y:S01]  /*6ca0*/  FMUL R7, R32, R7 ;  /* 0x0000000720077220 */ /* 0x000fe20000400000 */
[C---:B------:R-:W-:Y:S01]  /*6cb0*/  FFMA R36, R35.reuse, R20, R0 ;  /* 0x0000001423247223 */ /* 0x040fe20000000000 */
[----:B------:R-:W-:Y:S01]  /*6cc0*/  LOP3.LUT R20, R58, 0xffffe000, RZ, 0xc0, !PT ;  /* 0xffffe0003a147812 */ /* 0x000fe200078ec0ff */
[C---:B------:R-:W-:Y:S01]  /*6cd0*/  FFMA R37, R35.reuse, R21, R2 ;  /* 0x0000001523257223 */ /* 0x040fe20000000002 */
[----:B------:R-:W-:Y:S01]  /*6ce0*/  LOP3.LUT R21, R48, 0xffffe000, RZ, 0xc0, !PT ;  /* 0xffffe00030157812 */ /* 0x000fe200078ec0ff */
[----:B------:R-:W-:Y:S01]  /*6cf0*/  FMUL R4, R32, R8 ;  /* 0x0000000820047220 */ /* 0x000fe20000400000 */
[----:B------:R-:W-:Y:S01]  /*6d00*/  F2FP.TF32.F32.PACK_B R36, R36 ;  /* 0x00000024ff24723e */ /* 0x000fe200024050ff */
[C---:B------:R-:W-:Y:S01]  /*6d10*/  FFMA R38, R35.reuse, R20, R3 ;  /* 0x0000001423267223 */ /* 0x040fe20000000003 */
[----:B------:R-:W-:Y:S01]  /*6d20*/  LOP3.LUT R20, R54, 0xffffe000, RZ, 0xc0, !PT ;  /* 0xffffe00036147812 */ /* 0x000fe200078ec0ff */
[----:B------:R-:W-:Y:S01]  /*6d30*/  FFMA R39, R35, R40, R7 ;  /* 0x0000002823277223 */ /* 0x000fe20000000007 */
[----:B------:R-:W-:Y:S01]  /*6d40*/  LOP3.LUT R40, R55, 0xffffe000, RZ, 0xc0, !PT ;  /* 0xffffe00037287812 */ /* 0x000fe200078ec0ff */
[C---:B------:R-:W-:Y:S01]  /*6d50*/  FMUL R5, R32.reuse, R9 ;  /* 0x0000000920057220 */ /* 0x040fe20000400000 */
[C---:B------:R-:W-:Y:S01]  /*6d60*/  FMUL R6, R32.reuse, R10 ;  /* 0x0000000a20067220 */ /* 0x040fe20000400000 */
[C---:B------:R-:W-:Y:S01]  /*6d70*/  FMUL R11, R32.reuse, R11 ;  /* 0x0000000b200b7220 */ /* 0x040fe20000400000 */
[----:B------:R-:W-:Y:S01]  /*6d80*/  F2FP.TF32.F32.PACK_B R37, R37 ;  /* 0x00000025ff25723e */ /* 0x000fe200024050ff */
[C---:B------:R-:W-:Y:S01]  /*6d90*/  FFMA R4, R35.reuse, R41, R4 ;  /* 0x0000002923047223 */ /* 0x040fe20000000004 */
[----:B------:R-:W-:Y:S01]  /*6da0*/  F2FP.TF32.F32.PACK_B R38, R38 ;  /* 0x00000026ff26723e */ /* 0x000fe200024050ff */
[C---:B------:R-:W-:Y:S01]  /*6db0*/  FFMA R5, R35.reuse, R42, R5 ;  /* 0x0000002a23057223 */ /* 0x040fe20000000005 */
[----:B------:R-:W-:Y:S01]  /*6dc0*/  F2FP.TF32.F32.PACK_B R39, R39 ;  /* 0x00000027ff27723e */ /* 0x000fe200024050ff */
[C---:B------:R-:W-:Y:S01]  /*6dd0*/  FFMA R6, R35.reuse, R20, R6 ;  /* 0x0000001423067223 */ /* 0x040fe20000000006 */
[----:B------:R-:W-:Y:S01]  /*6de0*/  FFMA R7, R35, R40, R11 ;  /* 0x0000002823077223 */ /* 0x000fe2000000000b */
        /* <DEDUP_REMOVED lines=47> */
[----:B------:R-:W-:Y:S02]  /*70e0*/  UIADD3 UR8, UP0, UPT, UR52, 0x680, URZ ;  /* 0x0000068034087890 */ /* 0x000fe4000ff1e0ff */
[----:B------:R-:W-:Y:S02]  /*70f0*/  UIADD3 UR5, UPT, UPT, UR41, 0x10, URZ ;  /* 0x0000001029057890 */ /* 0x000fe4000fffe0ff */
[----:B------:R-:W-:Y:S02]  /*7100*/  UIADD3 UR4, UPT, UPT, UR48, 0x2200, URZ ;  /* 0x0000220030047890 */ /* 0x000fe4000fffe0ff */
[----:B------:R-:W-:Y:S01]  /*7110*/  UIADD3.X UR9, UPT, UPT, URZ, UR53, URZ, UP0, !UPT ;  /* 0x00000035ff097290 */ /* 0x000fe200087fe4ff */
[----:B------:R-:W-:Y:S01]  /*7120*/  UMOV UR6, UR42 ;  /* 0x0000002a00067c82 */ /* 0x000fe20008000000 */
[----:B------:R-:W-:Y:S07]  /*7130*/  UMOV UR7, UR36 ;  /* 0x0000002400077c82 */ /* 0x000fee0008000000 */
[----:B------:R2:W-:Y:S01]  /*7140*/  UTMASTG.3D [UR4], [UR8] ;  /* 0x00000004080073b5 */ /* 0x0005e20008010000 */
[----:B------:R0:W-:Y:S01]  /*7150*/  UTMACMDFLUSH ;  /* 0x00000000000079b7 */ /* 0x0001e20000000000 */
[----:B--2---:R-:W-:Y:S04]  /*7160*/  DEPBAR.LE SB0, 0x1 ;  /* 0x000080400000791a */ /* 0x004fe80000000000 */
.L_x_113:
[----:B------:R-:W-:Y:S05]  /*7170*/  BSYNC.RECONVERGENT B0 ;  /* 0x0000000000007941 */ /* 0x000fea0003800200 */
.L_x_112:
[----:B------:R-:W-:Y:S01]  /*7180*/  BAR.SYNC.DEFER_BLOCKING 0x1, 0x80 ;  /* 0x0042000000007b1d */ /* 0x000fe20000010000 */
[----:B------:R-:W-:Y:S04]  /*7190*/  UIADD3 UR40, UPT, UPT, UR51, 0x1, URZ ;  /* 0x0000000133287890 */ /* 0x000fe8000fffe0ff */
[----:B------:R-:W-:Y:S04]  /*71a0*/  UISETP.NE.AND UP0, UPT, UR40, 0x4, UPT ;  /* 0x000000042800788c */ /* 0x000fe8000bf05270 */
[----:B------:R-:W-:Y:S01]  /*71b0*/  USEL UR40, UR40, URZ, UP0 ;  /* 0x000000ff28287287 */ /* 0x000fe20008000000 */
[----:B------:R2:W-:Y:S01]  /*71c0*/  @P6 SYNCS.ARRIVE.TRANS64.RED.A1T0 RZ, [R90+URZ], RZ ;  /* 0x000000ff5aff69a7 */ /* 0x0005e200081004ff */
[----:B------:R-:W-:Y:S01]  /*71d0*/  BSSY B1, `(.L_x_114) ;  /* 0x0000017000017945 */ /* 0x000fe20003800000 */
[----:B------:R-:W4:Y:S02]  /*71e0*/  @P6 SYNCS.PHASECHK.TRANS64.TRYWAIT P0, [R91+URZ+0x50], R92 ;  /* 0x0000505c5b0065a7 */ /* 0x000f2400080011ff */
[----:B----4-:R-:W-:Y:S01]  /*71f0*/  @P6 SEL R43, RZ, 0x1, !P0 ;  /* 0x00000001ff2b6807 */ /* 0x010fe20004000000 */
[----:B--2---:R-:W-:Y:S06]  /*7200*/  @!P6 BRA `(.L_x_115) ;  /* 0x00000000004ce947 */ /* 0x004fec0003800000 */
        /* <DEDUP_REMOVED lines=9> */
[----:B------:R-:W-:Y:S04]  /*72a0*/  SHF.L.U32 R6, RZ, 0x1f, RZ ;  /* 0x0000001fff067819 */ /* 0x000fe800000006ff */
[----:B------:R-:W1:Y:S02]  /*72b0*/  SYNCS.PHASECHK.TRANS64.TRYWAIT P0, [R91+URZ+0x50], R6 ;  /* 0x000050065b0075a7 */ /* 0x000e6400080011ff */
[----:B-1----:R-:W-:Y:S05]  /*72c0*/  @!P0 BRA `(.L_x_118) ;  /* 0x0000004800088947 */ /* 0x002fea0003800000 */
.L_x_117:
[----:B------:R-:W-:Y:S05]  /*72d0*/  BSYNC B0 ;  /* 0x0000000000007941 */ /* 0x000fea0003800000 */
.L_x_116:
[----:B------:R-:W-:Y:S02]  /*72e0*/  ISETP.NE.AND P0, PT, R89, RZ, PT ;  /* 0x000000ff5900720c */ /* 0x000fe40003f05270 */
[----:B------:R-:W-:Y:S11]  /*72f0*/  IADD3 R88, PT, PT, R88, 0x1, RZ ;  /* 0x0000000158587810 */ /* 0x000ff60007ffe0ff */
[----:B------:R2:W4:Y:S04]  /*7300*/  @P0 LDS.128 R56, [R4] ;  /* 0x0000000004380984 */ /* 0x0005280000000c00 */
[----:B------:R2:W1:Y:S04]  /*7310*/  @P0 LDS.128 R52, [R3+0x10] ;  /* 0x0000100003340984 */ /* 0x0004680000000c00 */
[----:B------:R2:W1:Y:S04]  /*7320*/  @P0 LDS.128 R48, [R2+0x20] ;  /* 0x0000200002300984 */ /* 0x0004680000000c00 */
[----:B------:R2:W1:Y:S02]  /*7330*/  @P0 LDS.128 R44, [R0+0x30] ;  /* 0x00003000002c0984 */ /* 0x0004640000000c00 */
.L_x_115:
[----:B------:R-:W-:Y:S05]  /*7340*/  BSYNC B1 ;  /* 0x0000000000017941 */ /* 0x000fea0003800000 */
.L_x_114:
[----:B--2---:R-:W-:Y:S05]  /*7350*/  VIADD R3, R34, 0x20 ;  /* 0x0000002022037836 */ /* 0x004fea0000000000 */
[----:B------:R-:W-:Y:S04]  /*7360*/  SHF.R.U32.HI R3, RZ, 0x15, R3 ;  /* 0x00000015ff037819 */ /* 0x000fe80000011603 */
[----:B------:R-:W-:Y:S11]  /*7370*/  LOP3.LUT P0, RZ, R3, 0x3, R72, 0x48, !PT ;  /* 0x0000000303ff7812 */ /* 0x000ff60007804848 */
[----:B------:R-:W-:Y:S02]  /*7380*/  @!UPT UIADD3 URZ, UPT, UPT, URZ, URZ, URZ ;  /* 0x000000fffffff290 */ /* 0x000fe4000fffe0ff */
[----:B------:R-:W-:Y:S05]  /*7390*/  @!P0 BRA `(.L_x_119) ;  /* 0x0000000000408947 */ /* 0x000fea0003800000 */
[----:B------:R-:W2:Y:S01]  /*73a0*/  LDCU.64 UR8, c[0x4][0x70] ;  /* 0x01000e00ff0877ac */ /* 0x000ea20008000a00 */
[----:B------:R-:W-:Y:S01]  /*73b0*/  MOV R3, 0x0 ;  /* 0x0000000000037802 */ /* 0x000fe20000000f00 */
[----:B-1----:R-:W-:Y:S02]  /*73c0*/  HFMA2 R12, -RZ, RZ, 0, 5.9604644775390625e-08 ;  /* 0x00000001ff0c7431 */ /* 0x002fe400000001ff */
[----:B------:R-:W-:Y:S02]  /*73d0*/  IMAD.MOV.U32 R8, RZ, RZ, 0x192 ;  /* 0x00000192ff087424 */ /* 0x000fe400078e00ff */
[----:B------:R-:W-:Y:S01]  /*73e0*/  IMAD.MOV.U32 R13, RZ, RZ, RZ ;  /* 0x000000ffff0d7224 */ /* 0x000fe200078e00ff */
[----:B------:R-:W1:Y:S01]  /*73f0*/  LDCU.64 UR6, c[0x4][0x78] ;  /* 0x01000f00ff0677ac */ /* 0x000e620008000a00 */
[----:B------:R-:W3:Y:S01]  /*7400*/  LDC.64 R2, c[0x4][R3] ;  /* 0x0100000003027b82 */ /* 0x000ee20000000a00 */
[----:B------:R-:W5:Y:S01]  /*7410*/  LDCU.64 UR4, c[0x4][0x10] ;  /* 0x01000200ff0477ac */ /* 0x000f620008000a00 */
[----:B--2---:R-:W-:Y:S01]  /*7420*/  MOV R5, UR9 ;  /* 0x0000000900057c02 */ /* 0x004fe20008000f00 */
[----:B------:R-:W-:Y:S01]  /*7430*/  IMAD.U32 R4, RZ, RZ, UR8 ;  /* 0x00000008ff047e24 */ /* 0x000fe2000f8e00ff */
[----:B-1----:R-:W-:Y:S01]  /*7440*/  MOV R7, UR7 ;  /* 0x0000000700077c02 */ /* 0x002fe20008000f00 */
[----:B------:R-:W-:Y:S01]  /*7450*/  IMAD.U32 R6, RZ, RZ, UR6 ;  /* 0x00000006ff067e24 */ /* 0x000fe2000f8e00ff */
[----:B-----5:R-:W-:Y:S01]  /*7460*/  MOV R11, UR5 ;  /* 0x00000005000b7c02 */ /* 0x020fe20008000f00 */
[----:B------:R-:W-:Y:S02]  /*7470*/  IMAD.U32 R10, RZ, RZ, UR4 ;  /* 0x00000004ff0a7e24 */ /* 0x000fe4000f8e00ff */
[----:B------:R-:W-:Y:S07]  /*7480*/  LEPC R20, `(.L_x_119) ;  /* 0x000000001014794e */ /* 0x000fee0000000000 */
[----:B---34-:R-:W-:Y:S05]  /*7490*/  CALL.ABS.NOINC R2 ;  /* 0x0000000002007343 */ /* 0x018fea0003c00000 */
.L_x_119:
[----:B----4-:R-:W-:Y:S01]  /*74a0*/  LOP3.LUT R20, R56, 0xffffe000, RZ, 0xc0, !PT ;  /* 0xffffe00038147812 */ /* 0x010fe200078ec0ff */
[----:B------:R-:W-:Y:S05]  /*74b0*/  WARPSYNC.ALL ;  /* 0x0000000000007948 */ /* 0x000fea0003800000 */
[----:B------:R-:W-:Y:S01]  /*74c0*/  R2UR UR4, R34 ;  /* 0x00000000220472ca */ /* 0x000fe200000e0000 */
[----:B-1----:R-:W-:Y:S01]  /*74d0*/  IMAD.U32 R91, RZ, RZ, UR40 ;  /* 0x00000028ff5b7e24 */ /* 0x002fe2000f8e00ff */
        /* <DEDUP_REMOVED lines=8> */
[----:B------:R-:W1:Y:S10]  /*7560*/  LDTM.x16 R4, tmem[UR4+0x20] ;  /* 0x00002004000479ee */ /* 0x000e740008240000 */
[----:B------:R-:W-:Y:S02]  /*7570*/  @P6 LEA R91, R91, UR48, 0x3 ;  /* 0x000000305b5b6c11 */ /* 0x000fe4000f8e18ff */
[----:B------:R-:W-:Y:S03]  /*7580*/  @P6 SHF.L.U32 R92, RZ, 0x1f, RZ ;  /* 0x0000001fff5c6819 */ /* 0x000fe600000006ff */
[----:B------:R-:W-:Y:S05]  /*7590*/  @P6 VIADD R91, R91, 0x70 ;  /* 0x000000705b5b6836 */ /* 0x000fea0000000000 */
[----:B------:R-:W-:Y:S02]  /*75a0*/  @P6 PRMT R90, R90, 0x654, R91 ;  /* 0x000006545a5a6816 */ /* 0x000fe4000000005b */
[----:B------:R-:W-:Y:S01]  /*75b0*/  LEA R91, R88, UR48, 0x3 ;  /* 0x00000030585b7c11 */ /* 0x000fe2000f8e18ff */
[C---:B-1----:R-:W-:Y:S01]  /*75c0*/  FMUL R0, R32.reuse, R4 ;  /* 0x0000000420007220 */ /* 0x042fe20000400000 */
        /* <DEDUP_REMOVED lines=79> */
.L_x_121:
[----:B------:R-:W-:Y:S05]  /*7ac0*/  BSYNC.RECONVERGENT B0 ;  /* 0x0000000000007941 */ /* 0x000fea0003800200 */
.L_x_120:
[----:B------:R-:W-:Y:S01]  /*7ad0*/  BAR.SYNC.DEFER_BLOCKING 0x1, 0x80 ;  /* 0x0042000000007b1d */ /* 0x000fe20000010000 */
[----:B------:R-:W-:Y:S04]  /*7ae0*/  UIADD3 UR43, UPT, UPT, UR40, 0x1, URZ ;  /* 0x00000001282b7890 */ /* 0x000fe8000fffe0ff */
[----:B------:R-:W-:Y:S04]  /*7af0*/  UISETP.NE.AND UP0, UPT, UR43, 0x4, UPT ;  /* 0x000000042b00788c */ /* 0x000fe8000bf05270 */
[----:B------:R-:W-:Y:S01]  /*7b00*/  USEL UR43, UR43, URZ, UP0 ;  /* 0x000000ff2b2b7287 */ /* 0x000fe20008000000 */
[----:B------:R2:W-:Y:S01]  /*7b10*/  @P6 SYNCS.ARRIVE.TRANS64.RED.A1T0 RZ, [R90+URZ], RZ ;  /* 0x000000ff5aff69a7 */ /* 0x0005e200081004ff */
[----:B------:R-:W-:Y:S01]  /*7b20*/  BSSY B1, `(.L_x_122) ;  /* 0x000001c000017945 */ /* 0x000fe20003800000 */
[----:B------:R-:W4:Y:S01]  /*7b30*/  @P6 SYNCS.PHASECHK.TRANS64.TRYWAIT P0, [R91+URZ+0x50], R92 ;  /* 0x0000505c5b0065a7 */ /* 0x000f2200080011ff */
[----:B--2---:R-:W-:Y:S01]  /*7b40*/  HFMA2 R90, -RZ, RZ, 0, 0 ;  /* 0x00000000ff5a7431 */ /* 0x004fe200000001ff */
[----:B----4-:R-:W-:Y:S01]  /*7b50*/  @P6 SEL R43, RZ, 0x1, !P0 ;  /* 0x00000001ff2b6807 */ /* 0x010fe20004000000 */
[----:B------:R-:W-:Y:S06]  /*7b60*/  @!P6 BRA `(.L_x_123) ;  /* 0x00000000005ce947 */ /* 0x000fec0003800000 */
        /* <DEDUP_REMOVED lines=12> */
.L_x_125:
[----:B------:R-:W-:Y:S05]  /*7c30*/  BSYNC B0 ;  /* 0x0000000000007941 */ /* 0x000fea0003800000 */
.L_x_124:
[----:B------:R-:W-:Y:S01]  /*7c40*/  ISETP.NE.AND P0, PT, R89, RZ, PT ;  /* 0x000000ff5900720c */ /* 0x000fe20003f05270 */
[----:B------:R-:W-:Y:S11]  /*7c50*/  VIADD R88, R88, 0x1 ;  /* 0x0000000158587836 */ /* 0x000ff60000000000 */
[----:B------:R-:W-:Y:S01]  /*7c60*/  @!UPT UIADD3 URZ, UPT, UPT, URZ, URZ, URZ ;  /* 0x000000fffffff290 */ /* 0x000fe2000fffe0ff */
[----:B------:R2:W4:Y:S04]  /*7c70*/  @P0 LDS.128 R56, [R4] ;  /* 0x0000000004380984 */ /* 0x0005280000000c00 */
[----:B------:R2:W1:Y:S04]  /*7c80*/  @P0 LDS.128 R52, [R3+0x10] ;  /* 0x0000100003340984 */ /* 0x0004680000000c00 */
[----:B------:R2:W1:Y:S04]  /*7c90*/  @P0 LDS.128 R48, [R2+0x20] ;  /* 0x0000200002300984 */ /* 0x0004680000000c00 */
[----:B------:R2:W1:Y:S01]  /*7ca0*/  @P0 LDS.128 R44, [R0+0x30] ;  /* 0x00003000002c0984 */ /* 0x0004620000000c00 */
[C---:B------:R-:W-:Y:S04]  /*7cb0*/  ISETP.NE.AND P0, PT, R88.reuse, 0x4, PT ;  /* 0x000000045800780c */ /* 0x040fe80003f05270 */
[----:B------:R-:W-:Y:S02]  /*7cc0*/  SEL R88, R88, RZ, P0 ;  /* 0x000000ff58587207 */ /* 0x000fe40000000000 */
[----:B------:R-:W-:Y:S02]  /*7cd0*/  SEL R90, RZ, 0x1, P0 ;  /* 0x00000001ff5a7807 */ /* 0x000fe40000000000 */
.L_x_123:
[----:B------:R-:W-:Y:S05]  /*7ce0*/  BSYNC B1 ;  /* 0x0000000000017941 */ /* 0x000fea0003800000 */
.L_x_122:
        /* <DEDUP_REMOVED lines=21> */
.L_x_127:
[----:B----4-:R-:W-:Y:S01]  /*7e40*/  LOP3.LUT R20, R56, 0xffffe000, RZ, 0xc0, !PT ;  /* 0xffffe00038147812 */ /* 0x010fe200078ec0ff */
[----:B------:R-:W-:Y:S05]  /*7e50*/  WARPSYNC.ALL ;  /* 0x0000000000007948 */ /* 0x000fea0003800000 */
[----:B------:R-:W-:Y:S01]  /*7e60*/  R2UR UR4, R34 ;  /* 0x00000000220472ca */ /* 0x000fe200000e0000 */
[----:B------:R-:W-:Y:S01]  /*7e70*/  IMAD.U32 R92, RZ, RZ, UR43 ;  /* 0x0000002bff5c7e24 */ /* 0x000fe2000f8e00ff */
[----:B------:R-:W-:Y:S01]  /*7e80*/  LOP3.LUT R21, R57, 0xffffe000, RZ, 0xc0, !PT ;  /* 0xffffe00039157812 */ /* 0x000fe200078ec0ff */
[----:B-1----:R-:W-:Y:S01]  /*7e90*/  IMAD.U32 R91, RZ, RZ, UR37 ;  /* 0x00000025ff5b7e24 */ /* 0x002fe2000f8e00ff */
        /* <DEDUP_REMOVED lines=8> */
[----:B------:R-:W-:Y:S03]  /*7f20*/  @P6 SHF.L.U32 R93, R90, 0x1f, RZ ;  /* 0x0000001f5a5d6819 */ /* 0x000fe600000006ff */
        /* <DEDUP_REMOVED lines=83> */
.L_x_129:
[----:B------:R-:W-:Y:S05]  /*8460*/  BSYNC.RECONVERGENT B0 ;  /* 0x0000000000007941 */ /* 0x000fea0003800200 */
.L_x_128:
        /* <DEDUP_REMOVED lines=18> */
[----:B------:R-:W-:Y:S04]  /*8590*/  SHF.L.U32 R5, R90, 0x1f, RZ ;  /* 0x0000001f5a057819 */ /* 0x000fe800000006ff */
[----:B------:R-:W1:Y:S02]  /*85a0*/  SYNCS.PHASECHK.TRANS64.TRYWAIT P0, [R92+URZ+0x50], R5 ;  /* 0x000050055c0075a7 */ /* 0x000e6400080011ff */
[----:B-1----:R-:W-:Y:S05]  /*85b0*/  @!P0 BRA `(.L_x_134) ;  /* 0x0000003400748947 */ /* 0x002fea0003800000 */
.L_x_133:
[----:B------:R-:W-:Y:S05]  /*85c0*/  BSYNC B0 ;  /* 0x0000000000007941 */ /* 0x000fea0003800000 */
.L_x_132:
[----:B------:R-:W-:Y:S01]  /*85d0*/  ISETP.NE.AND P0, PT, R89, RZ, PT ;  /* 0x000000ff5900720c */ /* 0x000fe20003f05270 */
[----:B------:R-:W-:Y:S11]  /*85e0*/  VIADD R88, R88, 0x1 ;  /* 0x0000000158587836 */ /* 0x000ff60000000000 */
[----:B------:R-:W-:Y:S01]  /*85f0*/  @!UPT UIADD3 URZ, UPT, UPT, URZ, URZ, URZ ;  /* 0x000000fffffff290 */ /* 0x000fe2000fffe0ff */
[----:B------:R2:W4:Y:S04]  /*8600*/  @P0 LDS.128 R56, [R4] ;  /* 0x0000000004380984 */ /* 0x0005280000000c00 */
[----:B------:R2:W2:Y:S04]  /*8610*/  @P0 LDS.128 R52, [R3+0x10] ;  /* 0x0000100003340984 */ /* 0x0004a80000000c00 */
[----:B------:R2:W2:Y:S04]  /*8620*/  @P0 LDS.128 R48, [R2+0x20] ;  /* 0x0000200002300984 */ /* 0x0004a80000000c00 */
[----:B------:R2:W2:Y:S01]  /*8630*/  @P0 LDS.128 R44, [R0+0x30] ;  /* 0x00003000002c0984 */ /* 0x0004a20000000c00 */
[C---:B------:R-:W-:Y:S04]  /*8640*/  ISETP.NE.AND P0, PT, R88.reuse, 0x4, PT ;  /* 0x000000045800780c */ /* 0x040fe80003f05270 */
[----:B-1----:R-:W-:Y:S02]  /*8650*/  SEL R5, RZ, 0x1, P0 ;  /* 0x00000001ff057807 */ /* 0x002fe40000000000 */
[----:B------:R-:W-:Y:S02]  /*8660*/  SEL R88, R88, RZ, P0 ;  /* 0x000000ff58587207 */ /* 0x000fe40000000000 */
[----:B------:R-:W-:Y:S02]  /*8670*/  LOP3.LUT R90, R90, R5, RZ, 0x3c, !PT ;  /* 0x000000055a5a7212 */ /* 0x000fe400078e3cff */
.L_x_131:
[----:B------:R-:W-:Y:S05]  /*8680*/  BSYNC B1 ;  /* 0x0000000000017941 */ /* 0x000fea0003800000 */
.L_x_130:
        /* <DEDUP_REMOVED lines=21> */
.L_x_135:
[----:B----4-:R-:W-:Y:S01]  /*87e0*/  LOP3.LUT R20, R56, 0xffffe000, RZ, 0xc0, !PT ;  /* 0xffffe00038147812 */ /* 0x010fe200078ec0ff */
        /* <DEDUP_REMOVED lines=11> */
[----:B-1----:R-:W1:Y:S10]  /*88a0*/  LDTM.x16 R4, tmem[UR4+0x40] ;  /* 0x00004004000479ee */ /* 0x002e740008240000 */
        /* <DEDUP_REMOVED lines=31> */
[----:B------:R1:W-:Y:S01]  /*8aa0*/  STS.128 [R79], R36 ;  /* 0x000000244f007388 */ /* 0x0003e20000000c00 */
        /* <DEDUP_REMOVED lines=45> */
[----:B------:R-:W-:Y:S02]  /*8d80*/  UIADD3 UR8, UP0, UPT, UR52, 0x680, URZ ;  /* 0x0000068034087890 */ /* 0x000fe4000ff1e0ff */
[----:B------:R-:W-:Y:S02]  /*8d90*/  UIADD3 UR5, UPT, UPT, UR41, 0x40, URZ ;  /* 0x0000004029057890 */ /* 0x000fe4000fffe0ff */
[----:B------:R-:W-:Y:S01]  /*8da0*/  MOV R73, UR10 ;  /* 0x0000000a00497c02 */ /* 0x000fe20008000f00 */
[----:B------:R-:W-:Y:S01]  /*8db0*/  UIADD3.X UR9, UPT, UPT, URZ, UR53, URZ, UP0, !UPT ;  /* 0x00000035ff097290 */ /* 0x000fe200087fe4ff */
[----:B------:R-:W-:Y:S02]  /*8dc0*/  UMOV UR6, UR42 ;  /* 0x0000002a00067c82 */ /* 0x000fe40008000000 */
[----:B------:R-:W-:Y:S01]  /*8dd0*/  R2UR UR4, R73 ;  /* 0x00000000490472ca */ /* 0x000fe200000e0000 */
[----:B------:R-:W-:Y:S11]  /*8de0*/  UMOV UR7, UR36 ;  /* 0x0000002400077c82 */ /* 0x000ff60008000000 */
[----:B------:R-:W-:Y:S01]  /*8df0*/  @!UPT UIADD3 URZ, UPT, UPT, URZ, URZ, URZ ;  /* 0x000000fffffff290 */ /* 0x000fe2000fffe0ff */
[----:B------:R2:W-:Y:S01]  /*8e00*/  UTMASTG.3D [UR4], [UR8] ;  /* 0x00000004080073b5 */ /* 0x0005e20008010000 */
[----:B------:R0:W-:Y:S01]  /*8e10*/  UTMACMDFLUSH ;  /* 0x00000000000079b7 */ /* 0x0001e20000000000 */
[----:B--2---:R-:W-:Y:S04]  /*8e20*/  DEPBAR.LE SB0, 0x1 ;  /* 0x000080400000791a */ /* 0x004fe80000000000 */
.L_x_137:
[----:B------:R-:W-:Y:S05]  /*8e30*/  BSYNC.RECONVERGENT B0 ;  /* 0x0000000000007941 */ /* 0x000fea0003800200 */
.L_x_136:
        /* <DEDUP_REMOVED lines=21> */
.L_x_141:
[----:B------:R-:W-:Y:S05]  /*8f90*/  BSYNC B0 ;  /* 0x0000000000007941 */ /* 0x000fea0003800000 */
.L_x_140:
        /* <DEDUP_REMOVED lines=11> */
.L_x_139:
[----:B------:R-:W-:Y:S05]  /*9050*/  BSYNC B1 ;  /* 0x0000000000017941 */ /* 0x000fea0003800000 */
.L_x_138:
        /* <DEDUP_REMOVED lines=21> */
.L_x_143:
        /* <DEDUP_REMOVED lines=98> */
.L_x_145:
[----:B------:R-:W-:Y:S05]  /*97d0*/  BSYNC.RECONVERGENT B0 ;  /* 0x0000000000007941 */ /* 0x000fea0003800200 */
.L_x_144:
        /* <DEDUP_REMOVED lines=21> */
.L_x_149:
[----:B------:R-:W-:Y:S05]  /*9930*/  BSYNC B0 ;  /* 0x0000000000007941 */ /* 0x000fea0003800000 */
.L_x_148:
        /* <DEDUP_REMOVED lines=11> */
.L_x_147:
[----:B------:R-:W-:Y:S05]  /*99f0*/  BSYNC B1 ;  /* 0x0000000000017941 */ /* 0x000fea0003800000 */
.L_x_146:
        /* <DEDUP_REMOVED lines=21> */
.L_x_151:
        /* <DEDUP_REMOVED lines=98> */
.L_x_153:
[----:B------:R-:W-:Y:S05]  /*a170*/  BSYNC.RECONVERGENT B0 ;  /* 0x0000000000007941 */ /* 0x000fea0003800200 */
.L_x_152:
        /* <DEDUP_REMOVED lines=13> */
[C---:B------:R-:W-:Y:S01]  /*a250*/  @P1 IMAD R3, R88.reuse, 0x2000, R79 ;  /* 0x0000200058031824 */ /* 0x040fe200078e024f */
[C---:B------:R-:W-:Y:S01]  /*a260*/  @P1 LEA R0, R88.reuse, R77, 0xd ;  /* 0x0000004d58001211 */ /* 0x040fe200078e68ff */
[C---:B------:R-:W-:Y:S02]  /*a270*/  @P1 IMAD R2, R88.reuse, 0x2000, R78 ;  /* 0x0000200058021824 */ /* 0x040fe400078e024e */
[----:B------:R-:W-:Y:S01]  /*a280*/  @P1 IMAD R88, R88, 0x2000, R85 ;  /* 0x0000200058581824 */ /* 0x000fe200078e0255 */
[----:B------:R-:W-:Y:S06]  /*a290*/  @P0 BRA `(.L_x_157) ;  /* 0x00000000000c0947 */ /* 0x000fec0003800000 */
[----:B-1----:R-:W-:Y:S04]  /*a2a0*/  SHF.L.U32 R5, R90, 0x1f, RZ ;  /* 0x0000001f5a057819 */ /* 0x002fe800000006ff */
[----:B------:R-:W1:Y:S02]  /*a2b0*/  SYNCS.PHASECHK.TRANS64.TRYWAIT P0, [R92+URZ+0x50], R5 ;  /* 0x000050055c0075a7 */ /* 0x000e6400080011ff */
[----:B-1----:R-:W-:Y:S05]  /*a2c0*/  @!P0 BRA `(.L_x_158) ;  /* 0x00000018006c8947 */ /* 0x002fea0003800000 */
.L_x_157:
[----:B------:R-:W-:Y:S05]  /*a2d0*/  BSYNC B0 ;  /* 0x0000000000007941 */ /* 0x000fea0003800000 */
.L_x_156:
[----:B------:R-:W-:Y:S11]  /*a2e0*/  ISETP.NE.AND P0, PT, R89, RZ, PT ;  /* 0x000000ff5900720c */ /* 0x000ff60003f05270 */
[----:B------:R-:W-:Y:S02]  /*a2f0*/  @!UPT UIADD3 URZ, UPT, UPT, URZ, URZ, URZ ;  /* 0x000000fffffff290 */ /* 0x000fe4000fffe0ff */
[----:B------:R2:W4:Y:S04]  /*a300*/  @P0 LDS.128 R56, [R3] ;  /* 0x0000000003380984 */ /* 0x0005280000000c00 */
[----:B------:R2:W1:Y:S04]  /*a310*/  @P0 LDS.128 R52, [R2+0x10] ;  /* 0x0000100002340984 */ /* 0x0004680000000c00 */
[----:B------:R2:W1:Y:S04]  /*a320*/  @P0 LDS.128 R48, [R0+0x20] ;  /* 0x0000200000300984 */ /* 0x0004680000000c00 */
[----:B------:R2:W1:Y:S02]  /*a330*/  @P0 LDS.128 R44, [R88+0x30] ;  /* 0x00003000582c0984 */ /* 0x0004640000000c00 */
.L_x_155:
[----:B------:R-:W-:Y:S05]  /*a340*/  BSYNC B1 ;  /* 0x0000000000017941 */ /* 0x000fea0003800000 */
.L_x_154:
        /* <DEDUP_REMOVED lines=21> */
.L_x_159:
[----:B------:R-:W-:Y:S01]  /*a4a0*/  ISETP.NE.AND P0, PT, R81, RZ, PT ;  /* 0x000000ff5100720c */ /* 0x000fe20003f05270 */
[----:B------:R-:W-:Y:S05]  /*a4b0*/  WARPSYNC.ALL ;  /* 0x0000000000007948 */ /* 0x000fea0003800000 */
[----:B------:R-:W-:Y:S01]  /*a4c0*/  R2UR UR4, R34 ;  /* 0x00000000220472ca */ /* 0x000fe200000e0000 */
[----:B------:R-:W-:Y:S01]  /*a4d0*/  BSSY.RECONVERGENT B0, `(.L_x_160) ;  /* 0x000005c000007945 */ /* 0x000fe20003800200 */
[----:B------:R-:W-:Y:S02]  /*a4e0*/  R2UR UR5, R87 ;  /* 0x00000000570572ca */ /* 0x000fe400000e0000 */
[----:B----4-:R-:W-:Y:S02]  /*a4f0*/  LOP3.LUT R0, R56, 0xffffe000, RZ, 0xc0, !PT ;  /* 0xffffe00038007812 */ /* 0x010fe400078ec0ff */
[----:B------:R-:W-:Y:S02]  /*a500*/  LOP3.LUT R2, R57, 0xffffe000, RZ, 0xc0, !PT ;  /* 0xffffe00039027812 */ /* 0x000fe400078ec0ff */
[----:B------:R-:W-:Y:S02]  /*a510*/  LOP3.LUT R3, R58, 0xffffe000, RZ, 0xc0, !PT ;  /* 0xffffe0003a037812 */ /* 0x000fe400078ec0ff */
[----:B------:R-:W-:Y:S02]  /*a520*/  LOP3.LUT R20, R59, 0xffffe000, RZ, 0xc0, !PT ;  /* 0xffffe0003b147812 */ /* 0x000fe400078ec0ff */
[----:B-1----:R-:W-:Y:S01]  /*a530*/  LOP3.LUT R21, R52, 0xffffe000, RZ, 0xc0, !PT ;  /* 0xffffe00034157812 */ /* 0x002fe200078ec0ff */
[----:B------:R-:W1:Y:S01]  /*a540*/  LDTM.x16 R4, tmem[UR4+0x70] ;  /* 0x00007004000479ee */ /* 0x000e620008240000 */
[----:B------:R-:W-:Y:S01]  /*a550*/  LOP3.LUT R36, R53, 0xffffe000, RZ, 0xc0, !PT ;  /* 0xffffe00035247812 */ /* 0x000fe200078ec0ff */
[----:B------:R-:W-:Y:S01]  /*a560*/  UIADD3 UR5, UPT, UPT, UR5, 0xe0, URZ ;  /* 0x000000e005057890 */ /* 0x000fe2000fffe0ff */
[----:B------:R-:W-:Y:S01]  /*a570*/  LOP3.LUT R37, R54, 0xffffe000, RZ, 0xc0, !PT ;  /* 0xffffe00036257812 */ /* 0x000fe200078ec0ff */
[----:B------:R-:W-:Y:S01]  /*a580*/  NOP ;  /* 0x0000000000007918 */ /* 0x000fe20000000000 */
[----:B------:R-:W-:Y:S01]  /*a590*/  LOP3.LUT R38, R55, 0xffffe000, RZ, 0xc0, !PT ;  /* 0xffffe00037267812 */ /* 0x000fe200078ec0ff */
[----:B------:R-:W-:Y:S01]  /*a5a0*/  UPRMT UR5, UR37, 0x654, UR5 ;  /* 0x0000065425057896 */ /* 0x000fe20008000005 */
[----:B------:R-:W-:Y:S02]  /*a5b0*/  LOP3.LUT R39, R48, 0xffffe000, RZ, 0xc0, !PT ;  /* 0xffffe00030277812 */ /* 0x000fe400078ec0ff */
[----:B------:R-:W-:Y:S02]  /*a5c0*/  LOP3.LUT R40, R49, 0xffffe000, RZ, 0xc0, !PT ;  /* 0xffffe00031287812 */ /* 0x000fe400078ec0ff */
[----:B------:R-:W-:Y:S02]  /*a5d0*/  LOP3.LUT R41, R50, 0xffffe000, RZ, 0xc0, !PT ;  /* 0xffffe00032297812 */ /* 0x000fe400078ec0ff */
[----:B------:R-:W-:Y:S02]  /*a5e0*/  LOP3.LUT R42, R51, 0xffffe000, RZ, 0xc0, !PT ;  /* 0xffffe000332a7812 */ /* 0x000fe400078ec0ff */
[----:B-1----:R-:W-:Y:S01]  /*a5f0*/  SYNCS.ARRIVE.TRANS64.RED.A1T0 RZ, [UR5], RZ ;  /* 0x000000ffffff79a7 */ /* 0x002fe20008100405 */
[----:B------:R-:W-:Y:S02]  /*a600*/  LOP3.LUT R43, R44, 0xffffe000, RZ, 0xc0, !PT ;  /* 0xffffe0002c2b7812 */ /* 0x000fe400078ec0ff */
[----:B------:R-:W-:Y:S02]  /*a610*/  LOP3.LUT R44, R45, 0xffffe000, RZ, 0xc0, !PT ;  /* 0xffffe0002d2c7812 */ /* 0x000fe400078ec0ff */
[----:B------:R-:W-:Y:S02]  /*a620*/  LOP3.LUT R45, R46, 0xffffe000, RZ, 0xc0, !PT ;  /* 0xffffe0002e2d7812 */ /* 0x000fe400078ec0ff */
[----:B------:R-:W-:Y:S01]  /*a630*/  LOP3.LUT R46, R47, 0xffffe000, RZ, 0xc0, !PT ;  /* 0xffffe0002f2e7812 */ /* 0x000fe200078ec0ff */
[C---:B------:R-:W-:Y:S01]  /*a640*/  FMUL R4, R32.reuse, R4 ;  /* 0x0000000420047220 */ /* 0x040fe20000400000 */
[C---:B------:R-:W-:Y:S01]  /*a650*/  FMUL R5, R32.reuse, R5 ;  /* 0x0000000520057220 */ /* 0x040fe20000400000 */
[C---:B------:R-:W-:Y:S01]  /*a660*/  FMUL R6, R32.reuse, R6 ;  /* 0x0000000620067220 */ /* 0x040fe20000400000 */
[C---:B------:R-:W-:Y:S01]  /*a670*/  FMUL R7, R32.reuse, R7 ;  /* 0x0000000720077220 */ /* 0x040fe20000400000 */
[C---:B------:R-:W-:Y:S01]  /*a680*/  FFMA R4, R35.reuse, R0, R4 ;  /* 0x0000000023047223 */ /* 0x040fe20000000004 */
[C---:B------:R-:W-:Y:S01]  /*a690*/  FFMA R5, R35.reuse, R2, R5 ;  /* 0x0000000223057223 */ /* 0x040fe20000000005 */
[C---:B------:R-:W-:Y:S01]  /*a6a0*/  FFMA R6, R35.reuse, R3, R6 ;  /* 0x0000000323067223 */ /* 0x040fe20000000006 */
[C---:B------:R-:W-:Y:S01]  /*a6b0*/  FFMA R7, R35.reuse, R20, R7 ;  /* 0x0000001423077223 */ /* 0x040fe20000000007 */
[C---:B------:R-:W-:Y:S01]  /*a6c0*/  FMUL R8, R32.reuse, R8 ;  /* 0x0000000820087220 */ /* 0x040fe20000400000 */
        /* <DEDUP_REMOVED lines=9> */
[----:B------:R-:W-:Y:S01]  /*a760*/  F2FP.TF32.F32.PACK_B R7, R7 ;  /* 0x00000007ff07723e */ /* 0x000fe200024050ff */
[C---:B------:R-:W-:Y:S01]  /*a770*/  FFMA R11, R35.reuse, R38, R11 ;  /* 0x00000026230b7223 */ /* 0x040fe2000000000b */
[C---:B------:R-:W-:Y:S01]  /*a780*/  FMUL R12, R32.reuse, R12 ;  /* 0x0000000c200c7220 */ /* 0x040fe20000400000 */
[----:B------:R-:W-:Y:S01]  /*a790*/  F2FP.TF32.F32.PACK_B R8, R8 ;  /* 0x00000008ff08723e */ /* 0x000fe200024050ff */
[C---:B------:R-:W-:Y:S01]  /*a7a0*/  FMUL R13, R32.reuse, R13 ;  /* 0x0000000d200d7220 */ /* 0x040fe20000400000 */
[----:B------:R1:W-:Y:S01]  /*a7b0*/  STS.128 [R79+0x6000], R4 ;  /* 0x006000044f007388 */ /* 0x0003e20000000c00 */
        /* <DEDUP_REMOVED lines=8> */
[C---:B------:R-:W-:Y:S01]  /*a840*/  FFMA R15, R35.reuse, R42, R15 ;  /* 0x0000002a230f7223 */ /* 0x040fe2000000000f */
[C---:B------:R-:W-:Y:S01]  /*a850*/  FMUL R16, R32.reuse, R16 ;  /* 0x0000001020107220 */ /* 0x040fe20000400000 */
[----:B------:R-:W-:Y:S01]  /*a860*/  F2FP.TF32.F32.PACK_B R12, R12 ;  /* 0x0000000cff0c723e */ /* 0x000fe200024050ff */
[----:B------:R1:W-:Y:S01]  /*a870*/  STS.128 [R78+0x6010], R8 ;  /* 0x006010084e007388 */ /* 0x0003e20000000c00 */
[C---:B------:R-:W-:Y:S01]  /*a880*/  FMUL R17, R32.reuse, R17 ;  /* 0x0000001120117220 */ /* 0x040fe20000400000 */
[C---:B------:R-:W-:Y:S01]  /*a890*/  FMUL R18, R32.reuse, R18 ;  /* 0x0000001220127220 */ /* 0x040fe20000400000 */
[----:B------:R-:W-:Y:S01]  /*a8a0*/  FMUL R19, R32, R19 ;  /* 0x0000001320137220 */ /* 0x000fe20000400000 */
[----:B------:R-:W-:Y:S01]  /*a8b0*/  F2FP.TF32.F32.PACK_B R13, R13 ;  /* 0x0000000dff0d723e */ /* 0x000fe200024050ff */
[C---:B------:R-:W-:Y:S01]  /*a8c0*/  FFMA R16, R35.reuse, R43, R16 ;  /* 0x0000002b23107223 */ /* 0x040fe20000000010 */
[----:B------:R-:W-:Y:S01]  /*a8d0*/  F2FP.TF32.F32.PACK_B R14, R14 ;  /* 0x0000000eff0e723e */ /* 0x000fe200024050ff */
[C---:B------:R-:W-:Y:S01]  /*a8e0*/  FFMA R17, R35.reuse, R44, R17 ;  /* 0x0000002c23117223 */ /* 0x040fe20000000011 */
[----:B------:R-:W-:Y:S01]  /*a8f0*/  F2FP.TF32.F32.PACK_B R15, R15 ;  /* 0x0000000fff0f723e */ /* 0x000fe200024050ff */
[C---:B------:R-:W-:Y:S01]  /*a900*/  FFMA R18, R35.reuse, R45, R18 ;  /* 0x0000002d23127223 */ /* 0x040fe20000000012 */
[----:B------:R-:W-:Y:S01]  /*a910*/  FFMA R19, R35, R46, R19 ;  /* 0x0000002e23137223 */ /* 0x000fe20000000013 */
[----:B------:R-:W-:Y:S02]  /*a920*/  F2FP.TF32.F32.PACK_B R16, R16 ;  /* 0x00000010ff10723e */ /* 0x000fe400024050ff */
[----:B------:R1:W-:Y:S01]  /*a930*/  STS.128 [R77+0x6020], R12 ;  /* 0x0060200c4d007388 */ /* 0x0003e20000000c00 */
[----:B------:R-:W-:Y:S02]  /*a940*/  F2FP.TF32.F32.PACK_B R17, R17 ;  /* 0x00000011ff11723e */ /* 0x000fe400024050ff */
        /* <DEDUP_REMOVED lines=20> */
.L_x_161:
[----:B------:R-:W-:Y:S05]  /*aa90*/  BSYNC.RECONVERGENT B0 ;  /* 0x0000000000007941 */ /* 0x000fea0003800200 */
.L_x_160:
[----:B------:R-:W-:Y:S01]  /*aaa0*/  BAR.SYNC.DEFER_BLOCKING 0x1, 0x80 ;  /* 0x0042000000007b1d */ /* 0x000fe20000010000 */
[----:B------:R-:W-:Y:S01]  /*aab0*/  UISETP.NE.AND UP0, UPT, UR49, -0x8, UPT ;  /* 0xfffffff83100788c */ /* 0x000fe2000bf05270 */
[----:B------:R-:W-:Y:S08]  /*aac0*/  IADD3 R0, PT, PT, R30, 0x1, RZ ;  /* 0x000000011e007810 */ /* 0x000ff00007ffe0ff */
[----:B------:R-:W-:Y:S05]  /*aad0*/  BRA.U !UP0, `(.L_x_162) ;  /* 0x0000000108287547 */ /* 0x000fea000b800000 */
[----:B------:R-:W-:Y:S01]  /*aae0*/  ISETP.NE.AND P0, PT, R86, RZ, PT ;  /* 0x000000ff5600720c */ /* 0x000fe20003f05270 */
[----:B------:R-:W-:Y:S01]  /*aaf0*/  IMAD.U32 R3, RZ, RZ, UR51 ;  /* 0x00000033ff037e24 */ /* 0x000fe2000f8e00ff */
[----:B------:R-:W-:Y:S01]  /*ab00*/  UIADD3 UR51, UPT, UPT, UR51, 0x1, URZ ;  /* 0x0000000133337890 */ /* 0x000fe2000fffe0ff */
[----:B------:R-:W-:Y:S03]  /*ab10*/  IMAD.U32 R2, RZ, RZ, UR37 ;  /* 0x00000025ff027e24 */ /* 0x000fe6000f8e00ff */
[----:B------:R-:W-:Y:S04]  /*ab20*/  UISETP.NE.AND UP0, UPT, UR51, 0x4, UPT ;  /* 0x000000043300788c */ /* 0x000fe8000bf05270 */
[----:B------:R-:W-:Y:S03]  /*ab30*/  USEL UR51, UR51, URZ, UP0 ;  /* 0x000000ff33337287 */ /* 0x000fe60008000000 */
[----:B------:R-:W-:Y:S05]  /*ab40*/  @P0 LEA R3, R3, UR48, 0x3 ;  /* 0x0000003003030c11 */ /* 0x000fea000f8e18ff */
[----:B------:R-:W-:Y:S05]  /*ab50*/  @P0 VIADD R3, R3, 0x70 ;  /* 0x0000007003030836 */ /* 0x000fea0000000000 */
[----:B------:R-:W-:Y:S04]  /*ab60*/  @P0 PRMT R2, R2, 0x654, R3 ;  /* 0x0000065402020816 */ /* 0x000fe80000000003 */
[----:B------:R2:W-:Y:S03]  /*ab70*/  @P0 SYNCS.ARRIVE.TRANS64.RED.A1T0 RZ, [R2+URZ], RZ ;  /* 0x000000ff02ff09a7 */ /* 0x0005e600081004ff */
.L_x_162:
[----:B------:R-:W-:Y:S01]  /*ab80*/  ISETP.NE.AND P2, PT, R82, RZ, PT ;  /* 0x000000ff5200720c */ /* 0x000fe20003f45270 */
[----:B------:R-:W-:Y:S01]  /*ab90*/  UIADD3 UR49, UPT, UPT, UR49, 0x8, URZ ;  /* 0x0000000831317890 */ /* 0x000fe2000fffe0ff */
[----:B------:R-:W-:Y:S01]  /*aba0*/  ISETP.NE.AND P0, PT, R84, 0x2, PT ;  /* 0x000000025400780c */ /* 0x000fe20003f05270 */
[----:B------:R-:W-:Y:S01]  /*abb0*/  IMAD.IADD R20, R29, 0x1, R66 ;  /* 0x000000011d147824 */ /* 0x000fe200078e0242 */
[----:B------:R-:W-:Y:S01]  /*abc0*/  ISETP.NE.AND P1, PT, R0, 0x4, PT ;  /* 0x000000040000780c */ /* 0x000fe20003f25270 */
[----:B------:R-:W-:Y:S01]  /*abd0*/  IMAD.IADD R21, R31, 0x1, R68 ;  /* 0x000000011f157824 */ /* 0x000fe200078e0244 */
[----:B--2---:R-:W-:Y:S02]  /*abe0*/  SEL R2, RZ, 0x1, P0 ;  /* 0x00000001ff027807 */ /* 0x004fe40000000000 */
[----:B------:R-:W-:Y:S02]  /*abf0*/  SEL R3, RZ, 0x1, P1 ;  /* 0x00000001ff037807 */ /* 0x000fe40000800000 */
[----:B------:R-:W-:Y:S02]  /*ac00*/  LOP3.LUT R75, R75, R2, RZ, 0x3c, !PT ;  /* 0x000000024b4b7212 */ /* 0x000fe400078e3cff */
[----:B------:R-:W-:Y:S02]  /*ac10*/  LOP3.LUT R76, R76, R3, RZ, 0x3c, !PT ;  /* 0x000000034c4c7212 */ /* 0x000fe400078e3cff */
[----:B------:R-:W-:Y:S02]  /*ac20*/  @P2 R2UR UR36, R74 ;  /* 0x000000004a2422ca */ /* 0x000fe400000e0000 */
[----:B------:R-:W-:Y:S02]  /*ac30*/  SEL R84, R84, RZ, P0 ;  /* 0x000000ff54547207 */ /* 0x000fe40000000000 */
[----:B------:R-:W-:Y:S01]  /*ac40*/  SEL R30, R0, RZ, P1 ;  /* 0x000000ff001e7207 */ /* 0x000fe20000800000 */
[----:B------:R-:W-:Y:S10]  /*ac50*/  @P2 BRA `(.L_x_163) ;  /* 0xffffffa400a82947 */ /* 0x000ff4000383ffff */
[----:B------:R-:W-:-:S09]  /*ac60*/  UISETP.NE.AND UP0, UPT, UR50, URZ, UPT ;  /* 0x000000ff3200728c */ /* 0x000fd2000bf05270 */
[----:B------:R-:W-:Y:S05]  /*ac70*/  BRA.U !UP0, `(.L_x_164) ;  /* 0x0000000108487547 */ /* 0x000fea000b800000 */
[----:B------:R-:W2:Y:S02]  /*ac80*/  LDCU.64 UR4, c[0x0][0x890] ;  /* 0x00011200ff0477ac */ /* 0x000ea40008000a00 */
[----:B--2---:R-:W-:-:S04]  /*ac90*/  UISETP.NE.U32.AND UP0, UPT, UR4, URZ, UPT ;  /* 0x000000ff0400728c */ /* 0x004fc8000bf05070 */
[----:B------:R-:W-:-:S09]  /*aca0*/  UISETP.NE.AND.EX UP0, UPT, UR5, URZ, UPT, UP0 ;  /* 0x000000ff0500728c */ /* 0x000fd2000bf05300 */
[----:B------:R-:W-:Y:S05]  /*acb0*/  BRA.U UP0, `(.L_x_165) ;  /* 0x00000001000c7547 */ /* 0x000fea000b800000 */
[----:B------:R-:W-:-:S13]  /*acc0*/  FSETP.NEU.AND P0, PT, R35, RZ, PT ;  /* 0x000000ff2300720b */ /* 0x000fda0003f0d000 */
[----:B------:R-:W-:Y:S05]  /*acd0*/  @!P0 EXIT ;  /* 0x000000000000894d */ /* 0x000fea0003800000 */
[----:B------:R-:W-:Y:S05]  /*ace0*/  BRA `(.L_x_164) ;  /* 0x00000000002c7947 */ /* 0x000fea0003800000 */
.L_x_165:
[----:B------:R-:W-:Y:S01]  /*acf0*/  ISETP.NE.AND P0, PT, R83, RZ, PT ;  /* 0x000000ff5300720c */ /* 0x000fe20003f05270 */
[----:B------:R-:W-:-:S12]  /*ad00*/  BSSY.RECONVERGENT B0, `(.L_x_164) ;  /* 0x0000009000007945 */ /* 0x000fd80003800200 */
[----:B------:R-:W-:Y:S05]  /*ad10*/  @P0 BRA `(.L_x_166) ;  /* 0x0000000000140947 */ /* 0x000fea0003800000 */
[----:B------:R-:W2:Y:S02]  /*ad20*/  LDCU.64 UR4, c[0x0][0x888] ;  /* 0x00011100ff0477ac */ /* 0x000ea40008000a00 */
[----:B--2---:R-:W-:-:S04]  /*ad30*/  ISETP.NE.U32.AND P0, PT, RZ, UR4, PT ;  /* 0x00000004ff007c0c */ /* 0x004fc8000bf05070 */
[----:B------:R-:W-:-:S13]  /*ad40*/  ISETP.NE.AND.EX P0, PT, RZ, UR5, PT, P0 ;  /* 0x00000005ff007c0c */ /* 0x000fda000bf05300 */
[----:B------:R-:W-:Y:S05]  /*ad50*/  @!P0 EXIT ;  /* 0x000000000000894d */ /* 0x000fea0003800000 */
[----:B------:R-:W-:Y:S05]  /*ad60*/  BRA `(.L_x_167) ;  /* 0x0000000000087947 */ /* 0x000fea0003800000 */
.L_x_166:
[----:B------:R-:W-:-:S13]  /*ad70*/  FSETP.NEU.AND P0, PT, R35, RZ, PT ;  /* 0x000000ff2300720b */ /* 0x000fda0003f0d000 */
[----:B------:R-:W-:Y:S05]  /*ad80*/  @!P0 EXIT ;  /* 0x000000000000894d */ /* 0x000fea0003800000 */
.L_x_167:
[----:B------:R-:W-:Y:S05]  /*ad90*/  BSYNC.RECONVERGENT B0 ;  /* 0x0000000000007941 */ /* 0x000fea0003800200 */
.L_x_164:
[----:B------:R-:W-:Y:S01]  /*ada0*/  ULEA UR4, UR51, UR48, 0x3 ;  /* 0x0000003033047291 */ /* 0x000fe2000f8e18ff */
[----:B------:R-:W-:-:S04]  /*adb0*/  DEPBAR.LE SB0, 0x0 ;  /* 0x000080000000791a */ /* 0x000fc80000000000 */
[----:B------:R-:W-:-:S04]  /*adc0*/  UIADD3 UR4, UPT, UPT, UR4, 0x70, URZ ;  /* 0x0000007004047890 */ /* 0x000fc8000fffe0ff */
[----:B------:R-:W-:-:S09]  /*add0*/  UPRMT UR4, UR37, 0x654, UR4 ;  /* 0x0000065425047896 */ /* 0x000fd20008000004 */
[----:B------:R-:W-:Y:S01]  /*ade0*/  SYNCS.ARRIVE.TRANS64.RED.A1T0 RZ, [UR4], RZ ;  /* 0x000000ffffff79a7 */ /* 0x000fe20008100404 */
[----:B------:R-:W-:Y:S05]  /*adf0*/  EXIT ;  /* 0x000000000000794d */ /* 0x000fea0003800000 */
.L_x_19:
[----:B--2---:R2:W1:Y:S02]  /*ae00*/  SYNCS.PHASECHK.TRANS64.TRYWAIT P0, [R3+URZ+0x110], R2 ;  /* 0x00011002030075a7 */ /* 0x00446400080011ff */
[----:B-1----:R-:W-:Y:S05]  /*ae10*/  @!P0 NANOSLEEP.SYNCS 0x989680 ;  /* 0x009896800000895d */ /* 0x002fea0003900000 */
[----:B------:R-:W1:Y:S02]  /*ae20*/  @!P0 SYNCS.PHASECHK.TRANS64 P0, [R3+URZ+0x110], R2 ;  /* 0x00011002030085a7 */ /* 0x000e6400080010ff */
[----:B-1----:R-:W-:Y:S05]  /*ae30*/  @!P0 BRA `(.L_x_19) ;  /* 0xfffffffc00f08947 */ /* 0x002fea000383ffff */
[----:B------:R-:W-:Y:S05]  /*ae40*/  BRA `(.L_x_168) ;  /* 0xffffff6400f07947 */ /* 0x000fea000383ffff */
.L_x_22:
[----:B-1----:R-:W-:-:S07]  /*ae50*/  MOV R2, UR33 ;  /* 0x0000002100027c02 */ /* 0x002fce0008000f00 */
.L_x_169:
[----:B-1----:R1:W2:Y:S02]  /*ae60*/  SYNCS.PHASECHK.TRANS64.TRYWAIT P0, [R2+URZ+0x28], R5 ;  /* 0x00002805020075a7 */ /* 0x0022a400080011ff */
[----:B--2---:R-:W-:Y:S05]  /*ae70*/  @!P0 NANOSLEEP.SYNCS 0x989680 ;  /* 0x009896800000895d */ /* 0x004fea0003900000 */
[----:B------:R-:W2:Y:S02]  /*ae80*/  @!P0 SYNCS.PHASECHK.TRANS64 P0, [R2+URZ+0x28], R5 ;  /* 0x00002805020085a7 */ /* 0x000ea400080010ff */
[----:B--2---:R-:W-:Y:S05]  /*ae90*/  @!P0 BRA `(.L_x_169) ;  /* 0xfffffffc00f08947 */ /* 0x004fea000383ffff */
[----:B------:R-:W-:Y:S05]  /*aea0*/  BRA `(.L_x_21) ;  /* 0xffffff6800407947 */ /* 0x000fea000383ffff */
.L_x_28:
[----:B-1----:R-:W-:-:S07]  /*aeb0*/  MOV R2, UR17 ;  /* 0x0000001100027c02 */ /* 0x002fce0008000f00 */
.L_x_170:
[----:B-1----:R1:W2:Y:S02]  /*aec0*/  SYNCS.PHASECHK.TRANS64.TRYWAIT P0, [R2+URZ+0x28], R5 ;  /* 0x00002805020075a7 */ /* 0x0022a400080011ff */
[----:B--2---:R-:W-:Y:S05]  /*aed0*/  @!P0 NANOSLEEP.SYNCS 0x989680 ;  /* 0x009896800000895d */ /* 0x004fea0003900000 */
[----:B------:R-:W2:Y:S02]  /*aee0*/  @!P0 SYNCS.PHASECHK.TRANS64 P0, [R2+URZ+0x28], R5 ;  /* 0x00002805020085a7 */ /* 0x000ea400080010ff */
[----:B--2---:R-:W-:Y:S05]  /*aef0*/  @!P0 BRA `(.L_x_170) ;  /* 0xfffffffc00f08947 */ /* 0x004fea000383ffff */
[----:B------:R-:W-:Y:S05]  /*af00*/  BRA `(.L_x_27) ;  /* 0xffffff6800e47947 */ /* 0x000fea000383ffff */
.L_x_32:
[----:B-1----:R1:W2:Y:S02]  /*af10*/  SYNCS.PHASECHK.TRANS64.TRYWAIT P0, [R2+URZ+0xa0], R3 ;  /* 0x0000a003020075a7 */ /* 0x0022a400080011ff */
[----:B--2---:R-:W-:Y:S05]  /*af20*/  @!P0 NANOSLEEP.SYNCS 0x989680 ;  /* 0x009896800000895d */ /* 0x004fea0003900000 */
[----:B------:R-:W2:Y:S02]  /*af30*/  @!P0 SYNCS.PHASECHK.TRANS64 P0, [R2+URZ+0xa0], R3 ;  /* 0x0000a003020085a7 */ /* 0x000ea400080010ff */
[----:B--2---:R-:W-:Y:S05]  /*af40*/  @!P0 BRA `(.L_x_32) ;  /* 0xfffffffc00f08947 */ /* 0x004fea000383ffff */
[----:B------:R-:W-:Y:S05]  /*af50*/  BRA `(.L_x_171) ;  /* 0xffffff6c00707947 */ /* 0x000fea000383ffff */
.L_x_36:
[----:B----4-:R-:W-:-:S07]  /*af60*/  MOV R0, UR5 ;  /* 0x0000000500007c02 */ /* 0x010fce0008000f00 */
.L_x_172:
[----:B-1----:R1:W2:Y:S02]  /*af70*/  SYNCS.PHASECHK.TRANS64.TRYWAIT P0, [R0+URZ], R3 ;  /* 0x00000003000075a7 */ /* 0x0022a400080011ff */
[----:B--2---:R-:W-:Y:S05]  /*af80*/  @!P0 NANOSLEEP.SYNCS 0x989680 ;  /* 0x009896800000895d */ /* 0x004fea0003900000 */
[----:B------:R-:W2:Y:S02]  /*af90*/  @!P0 SYNCS.PHASECHK.TRANS64 P0, [R0+URZ], R3 ;  /* 0x00000003000085a7 */ /* 0x000ea400080010ff */
[----:B--2---:R-:W-:Y:S05]  /*afa0*/  @!P0 BRA `(.L_x_172) ;  /* 0xfffffffc00f08947 */ /* 0x004fea000383ffff */
[----:B------:R-:W-:Y:S05]  /*afb0*/  BRA `(.L_x_173) ;  /* 0xffffff7000e07947 */ /* 0x000fea000383ffff */
.L_x_37:
[----:B----4-:R-:W-:-:S07]  /*afc0*/  MOV R0, UR5 ;  /* 0x0000000500007c02 */ /* 0x010fce0008000f00 */
.L_x_174:
[----:B-1----:R1:W2:Y:S02]  /*afd0*/  SYNCS.PHASECHK.TRANS64.TRYWAIT P0, [R0+URZ], R3 ;  /* 0x00000003000075a7 */ /* 0x0022a400080011ff */
[----:B--2---:R-:W-:Y:S05]  /*afe0*/  @!P0 NANOSLEEP.SYNCS 0x989680 ;  /* 0x009896800000895d */ /* 0x004fea0003900000 */
[----:B------:R-:W2:Y:S02]  /*aff0*/  @!P0 SYNCS.PHASECHK.TRANS64 P0, [R0+URZ], R3 ;  /* 0x00000003000085a7 */ /* 0x000ea400080010ff */
[----:B--2---:R-:W-:Y:S05]  /*b000*/  @!P0 BRA `(.L_x_174) ;  /* 0xfffffffc00f08947 */ /* 0x004fea000383ffff */
[----:B------:R-:W-:Y:S05]  /*b010*/  BRA `(.L_x_175) ;  /* 0xffffff7000ec7947 */ /* 0x000fea000383ffff */
.L_x_38:
[----:B----4-:R-:W-:-:S07]  /*b020*/  MOV R0, UR5 ;  /* 0x0000000500007c02 */ /* 0x010fce0008000f00 */
.L_x_176:
[----:B-1----:R1:W2:Y:S02]  /*b030*/  SYNCS.PHASECHK.TRANS64.TRYWAIT P0, [R0+URZ], R3 ;  /* 0x00000003000075a7 */ /* 0x0022a400080011ff */
[----:B--2---:R-:W-:Y:S05]  /*b040*/  @!P0 NANOSLEEP.SYNCS 0x989680 ;  /* 0x009896800000895d */ /* 0x004fea0003900000 */
[----:B------:R-:W2:Y:S02]  /*b050*/  @!P0 SYNCS.PHASECHK.TRANS64 P0, [R0+URZ], R3 ;  /* 0x00000003000085a7 */ /* 0x000ea400080010ff */
[----:B--2---:R-:W-:Y:S05]  /*b060*/  @!P0 BRA `(.L_x_176) ;  /* 0xfffffffc00f08947 */ /* 0x004fea000383ffff */
[----:B------:R-:W-:Y:S05]  /*b070*/  BRA `(.L_x_177) ;  /* 0xffffff7000f87947 */ /* 0x000fea000383ffff */
.L_x_39:
[----:B----4-:R-:W-:-:S07]  /*b080*/  MOV R0, UR5 ;  /* 0x0000000500007c02 */ /* 0x010fce0008000f00 */
.L_x_178:
[----:B-1----:R1:W2:Y:S02]  /*b090*/  SYNCS.PHASECHK.TRANS64.TRYWAIT P0, [R0+URZ], R3 ;  /* 0x00000003000075a7 */ /* 0x0022a400080011ff */
[----:B--2---:R-:W-:Y:S05]  /*b0a0*/  @!P0 NANOSLEEP.SYNCS 0x989680 ;  /* 0x009896800000895d */ /* 0x004fea0003900000 */
[----:B------:R-:W2:Y:S02]  /*b0b0*/  @!P0 SYNCS.PHASECHK.TRANS64 P0, [R0+URZ], R3 ;  /* 0x00000003000085a7 */ /* 0x000ea400080010ff */
[----:B--2---:R-:W-:Y:S05]  /*b0c0*/  @!P0 BRA `(.L_x_178) ;  /* 0xfffffffc00f08947 */ /* 0x004fea000383ffff */
[----:B------:R-:W-:Y:S05]  /*b0d0*/  BRA `(.L_x_179) ;  /* 0xffffff7400047947 */ /* 0x000fea000383ffff */
.L_x_42:
[----:B-1----:R1:W2:Y:S02]  /*b0e0*/  SYNCS.PHASECHK.TRANS64.TRYWAIT P0, [R0+URZ+0x100], R5 ;  /* 0x00010005000075a7 */ /* 0x0022a400080011ff */
[----:B--2---:R-:W-:Y:S05]  /*b0f0*/  @!P0 NANOSLEEP.SYNCS 0x989680 ;  /* 0x009896800000895d */ /* 0x004fea0003900000 */
[----:B------:R-:W2:Y:S02]  /*b100*/  @!P0 SYNCS.PHASECHK.TRANS64 P0, [R0+URZ+0x100], R5 ;  /* 0x00010005000085a7 */ /* 0x000ea400080010ff */
[----:B--2---:R-:W-:Y:S05]  /*b110*/  @!P0 BRA `(.L_x_42) ;  /* 0xfffffffc00f08947 */ /* 0x004fea000383ffff */
[----:B------:R-:W-:Y:S05]  /*b120*/  BRA `(.L_x_180) ;  /* 0xffffff7400607947 */ /* 0x000fea000383ffff */
.L_x_43:
[----:B------:R-:W-:-:S07]  /*b130*/  MOV R0, UR5 ;  /* 0x0000000500007c02 */ /* 0x000fce0008000f00 */
.L_x_181:
[----:B-1----:R1:W2:Y:S02]  /*b140*/  SYNCS.PHASECHK.TRANS64.TRYWAIT P0, [R0+URZ+0xb0], R5 ;  /* 0x0000b005000075a7 */ /* 0x0022a400080011ff */
[----:B--2---:R-:W-:Y:S05]  /*b150*/  @!P0 NANOSLEEP.SYNCS 0x989680 ;  /* 0x009896800000895d */ /* 0x004fea0003900000 */
[----:B------:R-:W2:Y:S02]  /*b160*/  @!P0 SYNCS.PHASECHK.TRANS64 P0, [R0+URZ+0xb0], R5 ;  /* 0x0000b005000085a7 */ /* 0x000ea400080010ff */
[----:B--2---:R-:W-:Y:S05]  /*b170*/  @!P0 BRA `(.L_x_181) ;  /* 0xfffffffc00f08947 */ /* 0x004fea000383ffff */
[----:B------:R-:W-:Y:S05]  /*b180*/  BRA `(.L_x_182) ;  /* 0xffffff7400707947 */ /* 0x000fea000383ffff */
.L_x_44:
[----:B-1----:R1:W2:Y:S02]  /*b190*/  SYNCS.PHASECHK.TRANS64.TRYWAIT P1, [R0+URZ+0xa0], R5 ;  /* 0x0000a005000075a7 */ /* 0x0022a400080211ff */
[----:B--2---:R-:W-:Y:S05]  /*b1a0*/  @!P1 NANOSLEEP.SYNCS 0x989680 ;  /* 0x009896800000995d */ /* 0x004fea0003900000 */
[----:B------:R-:W2:Y:S02]  /*b1b0*/  @!P1 SYNCS.PHASECHK.TRANS64 P1, [R0+URZ+0xa0], R5 ;  /* 0x0000a005000095a7 */ /* 0x000ea400080210ff */
[----:B--2---:R-:W-:Y:S05]  /*b1c0*/  @!P1 BRA `(.L_x_44) ;  /* 0xfffffffc00f09947 */ /* 0x004fea000383ffff */
[----:B------:R-:W-:Y:S05]  /*b1d0*/  BRA `(.L_x_183) ;  /* 0xffffff7400a07947 */ /* 0x000fea000383ffff */
.L_x_47:
[----:B------:R-:W-:-:S07]  /*b1e0*/  MOV R0, UR5 ;  /* 0x0000000500007c02 */ /* 0x000fce0008000f00 */
.L_x_184:
[----:B-1----:R1:W2:Y:S02]  /*b1f0*/  SYNCS.PHASECHK.TRANS64.TRYWAIT P0, [R0+URZ+0xb0], R3 ;  /* 0x0000b003000075a7 */ /* 0x0022a400080011ff */
[----:B--2---:R-:W-:Y:S05]  /*b200*/  @!P0 NANOSLEEP.SYNCS 0x989680 ;  /* 0x009896800000895d */ /* 0x004fea0003900000 */
[----:B------:R-:W2:Y:S02]  /*b210*/  @!P0 SYNCS.PHASECHK.TRANS64 P0, [R0+URZ+0xb0], R3 ;  /* 0x0000b003000085a7 */ /* 0x000ea400080010ff */
[----:B--2---:R-:W-:Y:S05]  /*b220*/  @!P0 BRA `(.L_x_184) ;  /* 0xfffffffc00f08947 */ /* 0x004fea000383ffff */
[----:B------:R-:W-:Y:S05]  /*b230*/  BRA `(.L_x_46) ;  /* 0xffffff7400f47947 */ /* 0x000fea000383ffff */
.L_x_54:
[----:B-1----:R1:W2:Y:S02]  /*b240*/  SYNCS.PHASECHK.TRANS64.TRYWAIT P1, [R0+URZ+0xa0], R5 ;  /* 0x0000a005000075a7 */ /* 0x0022a400080211ff */
[----:B--2---:R-:W-:Y:S05]  /*b250*/  @!P1 NANOSLEEP.SYNCS 0x989680 ;  /* 0x009896800000995d */ /* 0x004fea0003900000 */
[----:B------:R-:W2:Y:S02]  /*b260*/  @!P1 SYNCS.PHASECHK.TRANS64 P1, [R0+URZ+0xa0], R5 ;  /* 0x0000a005000095a7 */ /* 0x000ea400080210ff */
[----:B--2---:R-:W-:Y:S05]  /*b270*/  @!P1 BRA `(.L_x_54) ;  /* 0xfffffffc00f09947 */ /* 0x004fea000383ffff */
[----:B------:R-:W-:Y:S05]  /*b280*/  BRA `(.L_x_185) ;  /* 0xffffff7c00647947 */ /* 0x000fea000383ffff */
.L_x_55:
[----:B------:R-:W-:-:S07]  /*b290*/  MOV R3, UR7 ;  /* 0x0000000700037c02 */ /* 0x000fce0008000f00 */
.L_x_186:
[----:B-1----:R1:W2:Y:S02]  /*b2a0*/  SYNCS.PHASECHK.TRANS64.TRYWAIT P0, [R3+URZ+0xe0], R0 ;  /* 0x0000e000030075a7 */ /* 0x0022a400080011ff */
[----:B--2---:R-:W-:Y:S05]  /*b2b0*/  @!P0 NANOSLEEP.SYNCS 0x989680 ;  /* 0x009896800000895d */ /* 0x004fea0003900000 */
[----:B------:R-:W2:Y:S02]  /*b2c0*/  @!P0 SYNCS.PHASECHK.TRANS64 P0, [R3+URZ+0xe0], R0 ;  /* 0x0000e000030085a7 */ /* 0x000ea400080010ff */
[----:B--2---:R-:W-:Y:S05]  /*b2d0*/  @!P0 BRA `(.L_x_186) ;  /* 0xfffffffc00f08947 */ /* 0x004fea000383ffff */
[----:B------:R-:W-:Y:S05]  /*b2e0*/  BRA `(.L_x_187) ;  /* 0xffffff7c009c7947 */ /* 0x000fea000383ffff */
.L_x_58:
[----:B------:R-:W-:Y:S07]  /*b2f0*/  MOV R0, UR6 ;  /* 0x0000000600007c02 */ /* 0x000fee0008000f00 */
.L_x_188:
[----:B-1----:R1:W2:Y:S02]  /*b300*/  SYNCS.PHASECHK.TRANS64.TRYWAIT P0, [R0+URZ], R3 ;  /* 0x00000003000075a7 */ /* 0x0022a400080011ff */
[----:B--2---:R-:W-:Y:S05]  /*b310*/  @!P0 NANOSLEEP.SYNCS 0x989680 ;  /* 0x009896800000895d */ /* 0x004fea0003900000 */
[----:B------:R-:W2:Y:S02]  /*b320*/  @!P0 SYNCS.PHASECHK.TRANS64 P0, [R0+URZ], R3 ;  /* 0x00000003000085a7 */ /* 0x000ea400080010ff */
[----:B--2---:R-:W-:Y:S05]  /*b330*/  @!P0 BRA `(.L_x_188) ;  /* 0xfffffffc00f08947 */ /* 0x004fea000383ffff */
[----:B------:R-:W-:Y:S05]  /*b340*/  BRA `(.L_x_57) ;  /* 0xffffff7c00b87947 */ /* 0x000fea000383ffff */
.L_x_61:
[----:B------:R-:W-:-:S07]  /*b350*/  MOV R0, UR6 ;  /* 0x0000000600007c02 */ /* 0x000fce0008000f00 */
.L_x_189:
[----:B--2---:R2:W4:Y:S02]  /*b360*/  SYNCS.PHASECHK.TRANS64.TRYWAIT P0, [R0+URZ], R3 ;  /* 0x00000003000075a7 */ /* 0x00452400080011ff */
[----:B----4-:R-:W-:Y:S05]  /*b370*/  @!P0 NANOSLEEP.SYNCS 0x989680 ;  /* 0x009896800000895d */ /* 0x010fea0003900000 */
[----:B------:R-:W4:Y:S02]  /*b380*/  @!P0 SYNCS.PHASECHK.TRANS64 P0, [R0+URZ], R3 ;  /* 0x00000003000085a7 */ /* 0x000f2400080010ff */
[----:B----4-:R-:W-:Y:S05]  /*b390*/  @!P0 BRA `(.L_x_189) ;  /* 0xfffffffc00f08947 */ /* 0x010fea000383ffff */
[----:B------:R-:W-:Y:S05]  /*b3a0*/  BRA `(.L_x_190) ;  /* 0xffffff8000947947 */ /* 0x000fea000383ffff */
.L_x_62:
[----:B------:R-:W-:-:S07]  /*b3b0*/  MOV R0, UR6 ;  /* 0x0000000600007c02 */ /* 0x000fce0008000f00 */
.L_x_191:
[----:B-1----:R1:W2:Y:S02]  /*b3c0*/  SYNCS.PHASECHK.TRANS64.TRYWAIT P0, [R0+URZ], R3 ;  /* 0x00000003000075a7 */ /* 0x0022a400080011ff */
[----:B--2---:R-:W-:Y:S05]  /*b3d0*/  @!P0 NANOSLEEP.SYNCS 0x989680 ;  /* 0x009896800000895d */ /* 0x004fea0003900000 */
[----:B------:R-:W2:Y:S02]  /*b3e0*/  @!P0 SYNCS.PHASECHK.TRANS64 P0, [R0+URZ], R3 ;  /* 0x00000003000085a7 */ /* 0x000ea400080010ff */
[----:B--2---:R-:W-:Y:S05]  /*b3f0*/  @!P0 BRA `(.L_x_191) ;  /* 0xfffffffc00f08947 */ /* 0x004fea000383ffff */
[----:B------:R-:W-:Y:S05]  /*b400*/  BRA `(.L_x_192) ;  /* 0xffffff8000a07947 */ /* 0x000fea000383ffff */
.L_x_63:
[----:B------:R-:W-:-:S07]  /*b410*/  MOV R0, UR6 ;  /* 0x0000000600007c02 */ /* 0x000fce0008000f00 */
.L_x_193:
[----:B-1----:R1:W2:Y:S02]  /*b420*/  SYNCS.PHASECHK.TRANS64.TRYWAIT P0, [R0+URZ], R3 ;  /* 0x00000003000075a7 */ /* 0x0022a400080011ff */
[----:B--2---:R-:W-:Y:S05]  /*b430*/  @!P0 NANOSLEEP.SYNCS 0x989680 ;  /* 0x009896800000895d */ /* 0x004fea0003900000 */
[----:B------:R-:W2:Y:S02]  /*b440*/  @!P0 SYNCS.PHASECHK.TRANS64 P0, [R0+URZ], R3 ;  /* 0x00000003000085a7 */ /* 0x000ea400080010ff */
[----:B--2---:R-:W-:Y:S05]  /*b450*/  @!P0 BRA `(.L_x_193) ;  /* 0xfffffffc00f08947 */ /* 0x004fea000383ffff */
[----:B------:R-:W-:Y:S05]  /*b460*/  BRA `(.L_x_194) ;  /* 0xffffff8000ac7947 */ /* 0x000fea000383ffff */
.L_x_64:
[----:B------:R-:W-:-:S07]  /*b470*/  MOV R0, UR7 ;  /* 0x0000000700007c02 */ /* 0x000fce0008000f00 */
.L_x_195:
[----:B-1----:R1:W2:Y:S02]  /*b480*/  SYNCS.PHASECHK.TRANS64.TRYWAIT P0, [R0+URZ], R3 ;  /* 0x00000003000075a7 */ /* 0x0022a400080011ff */
[----:B--2---:R-:W-:Y:S05]  /*b490*/  @!P0 NANOSLEEP.SYNCS 0x989680 ;  /* 0x009896800000895d */ /* 0x004fea0003900000 */
[----:B------:R-:W2:Y:S02]  /*b4a0*/  @!P0 SYNCS.PHASECHK.TRANS64 P0, [R0+URZ], R3 ;  /* 0x00000003000085a7 */ /* 0x000ea400080010ff */
[----:B--2---:R-:W-:Y:S05]  /*b4b0*/  @!P0 BRA `(.L_x_195) ;  /* 0xfffffffc00f08947 */ /* 0x004fea000383ffff */
[----:B------:R-:W-:Y:S05]  /*b4c0*/  BRA `(.L_x_196) ;  /* 0xffffff8000b87947 */ /* 0x000fea000383ffff */
.L_x_69:
[----:B--2---:R2:W3:Y:S02]  /*b4d0*/  SYNCS.PHASECHK.TRANS64.TRYWAIT P0, [R0+URZ+0xa0], R3 ;  /* 0x0000a003000075a7 */ /* 0x0044e400080011ff */
[----:B---3--:R-:W-:Y:S05]  /*b4e0*/  @!P0 NANOSLEEP.SYNCS 0x989680 ;  /* 0x009896800000895d */ /* 0x008fea0003900000 */
[----:B------:R-:W3:Y:S02]  /*b4f0*/  @!P0 SYNCS.PHASECHK.TRANS64 P0, [R0+URZ+0xa0], R3 ;  /* 0x0000a003000085a7 */ /* 0x000ee400080010ff */
[----:B---3--:R-:W-:Y:S05]  /*b500*/  @!P0 BRA `(.L_x_69) ;  /* 0xfffffffc00f08947 */ /* 0x008fea000383ffff */
[----:B------:R-:W-:Y:S05]  /*b510*/  BRA `(.L_x_197) ;  /* 0xffffff8400bc7947 */ /* 0x000fea000383ffff */
.L_x_72:
[----:B------:R-:W-:Y:S07]  /*b520*/  MOV R0, UR7 ;  /* 0x0000000700007c02 */ /* 0x000fee0008000f00 */
.L_x_198:
[----:B--2---:R2:W3:Y:S02]  /*b530*/  SYNCS.PHASECHK.TRANS64.TRYWAIT P0, [R0+URZ+0x98], R3 ;  /* 0x00009803000075a7 */ /* 0x0044e400080011ff */
[----:B---3--:R-:W-:Y:S05]  /*b540*/  @!P0 NANOSLEEP.SYNCS 0x989680 ;  /* 0x009896800000895d */ /* 0x008fea0003900000 */
[----:B------:R-:W3:Y:S02]  /*b550*/  @!P0 SYNCS.PHASECHK.TRANS64 P0, [R0+URZ+0x98], R3 ;  /* 0x00009803000085a7 */ /* 0x000ee400080010ff */
[----:B---3--:R-:W-:Y:S05]  /*b560*/  @!P0 BRA `(.L_x_198) ;  /* 0xfffffffc00f08947 */ /* 0x008fea000383ffff */
[----:B------:R-:W-:Y:S05]  /*b570*/  BRA `(.L_x_71) ;  /* 0xffffff88009c7947 */ /* 0x000fea000383ffff */
.L_x_75:
[----:B------:R-:W-:Y:S07]  /*b580*/  MOV R3, UR7 ;  /* 0x0000000700037c02 */ /* 0x000fee0008000f00 */
.L_x_199:
[----:B-1----:R1:W2:Y:S02]  /*b590*/  SYNCS.PHASECHK.TRANS64.TRYWAIT P0, [R3+URZ+0x70], R12 ;  /* 0x0000700c030075a7 */ /* 0x0022a400080011ff */
[----:B--2---:R-:W-:Y:S05]  /*b5a0*/  @!P0 NANOSLEEP.SYNCS 0x989680 ;  /* 0x009896800000895d */ /* 0x004fea0003900000 */
[----:B------:R-:W2:Y:S02]  /*b5b0*/  @!P0 SYNCS.PHASECHK.TRANS64 P0, [R3+URZ+0x70], R12 ;  /* 0x0000700c030085a7 */ /* 0x000ea400080010ff */
[----:B--2---:R-:W-:Y:S05]  /*b5c0*/  @!P0 BRA `(.L_x_199) ;  /* 0xfffffffc00f08947 */ /* 0x004fea000383ffff */
[----:B------:R-:W-:Y:S05]  /*b5d0*/  BRA `(.L_x_200) ;  /* 0xffffff8c00187947 */ /* 0x000fea000383ffff */
.L_x_76:
[----:B-1----:R-:W-:Y:S07]  /*b5e0*/  MOV R3, UR7 ;  /* 0x0000000700037c02 */ /* 0x002fee0008000f00 */
.L_x_201:
[----:B-1----:R1:W2:Y:S02]  /*b5f0*/  SYNCS.PHASECHK.TRANS64.TRYWAIT P0, [R3+URZ+0x78], R12 ;  /* 0x0000780c030075a7 */ /* 0x0022a400080011ff */
[----:B--2---:R-:W-:Y:S05]  /*b600*/  @!P0 NANOSLEEP.SYNCS 0x989680 ;  /* 0x009896800000895d */ /* 0x004fea0003900000 */
[----:B------:R-:W2:Y:S02]  /*b610*/  @!P0 SYNCS.PHASECHK.TRANS64 P0, [R3+URZ+0x78], R12 ;  /* 0x0000780c030085a7 */ /* 0x000ea400080010ff */
[----:B--2---:R-:W-:Y:S05]  /*b620*/  @!P0 BRA `(.L_x_201) ;  /* 0xfffffffc00f08947 */ /* 0x004fea000383ffff */
[----:B------:R-:W-:Y:S05]  /*b630*/  BRA `(.L_x_202) ;  /* 0xffffff8c00587947 */ /* 0x000fea000383ffff */
.L_x_77:
[----:B-1----:R-:W-:Y:S07]  /*b640*/  MOV R3, UR7 ;  /* 0x0000000700037c02 */ /* 0x002fee0008000f00 */
.L_x_203:
[----:B-1----:R1:W2:Y:S02]  /*b650*/  SYNCS.PHASECHK.TRANS64.TRYWAIT P0, [R3+URZ+0x80], R12 ;  /* 0x0000800c030075a7 */ /* 0x0022a400080011ff */
[----:B--2---:R-:W-:Y:S05]  /*b660*/  @!P0 NANOSLEEP.SYNCS 0x989680 ;  /* 0x009896800000895d */ /* 0x004fea0003900000 */
[----:B------:R-:W2:Y:S02]  /*b670*/  @!P0 SYNCS.PHASECHK.TRANS64 P0, [R3+URZ+0x80], R12 ;  /* 0x0000800c030085a7 */ /* 0x000ea400080010ff */
[----:B--2---:R-:W-:Y:S05]  /*b680*/  @!P0 BRA `(.L_x_203) ;  /* 0xfffffffc00f08947 */ /* 0x004fea000383ffff */
[----:B------:R-:W-:Y:S05]  /*b690*/  BRA `(.L_x_204) ;  /* 0xffffff8c009c7947 */ /* 0x000fea000383ffff */
.L_x_78:
[----:B-1----:R-:W-:Y:S07]  /*b6a0*/  MOV R3, UR7 ;  /* 0x0000000700037c02 */ /* 0x002fee0008000f00 */
.L_x_205:
[----:B-1----:R1:W2:Y:S02]  /*b6b0*/  SYNCS.PHASECHK.TRANS64.TRYWAIT P0, [R3+URZ+0x88], R12 ;  /* 0x0000880c030075a7 */ /* 0x0022a400080011ff */
[----:B--2---:R-:W-:Y:S05]  /*b6c0*/  @!P0 NANOSLEEP.SYNCS 0x989680 ;  /* 0x009896800000895d */ /* 0x004fea0003900000 */
[----:B------:R-:W2:Y:S02]  /*b6d0*/  @!P0 SYNCS.PHASECHK.TRANS64 P0, [R3+URZ+0x88], R12 ;  /* 0x0000880c030085a7 */ /* 0x000ea400080010ff */
[----:B--2---:R-:W-:Y:S05]  /*b6e0*/  @!P0 BRA `(.L_x_205) ;  /* 0xfffffffc00f08947 */ /* 0x004fea000383ffff */
[----:B------:R-:W-:Y:S05]  /*b6f0*/  BRA `(.L_x_206) ;  /* 0xffffff8c00e47947 */ /* 0x000fea000383ffff */
.L_x_79:
[----:B-1----:R-:W-:Y:S07]  /*b700*/  MOV R3, UR7 ;  /* 0x0000000700037c02 */ /* 0x002fee0008000f00 */
.L_x_207:
[----:B-1----:R1:W2:Y:S02]  /*b710*/  SYNCS.PHASECHK.TRANS64.TRYWAIT P0, [R3+URZ+0x70], R20 ;  /* 0x00007014030075a7 */ /* 0x0022a400080011ff */
[----:B--2---:R-:W-:Y:S05]  /*b720*/  @!P0 NANOSLEEP.SYNCS 0x989680 ;  /* 0x009896800000895d */ /* 0x004fea0003900000 */
[----:B------:R-:W2:Y:S02]  /*b730*/  @!P0 SYNCS.PHASECHK.TRANS64 P0, [R3+URZ+0x70], R20 ;  /* 0x00007014030085a7 */ /* 0x000ea400080010ff */
[----:B--2---:R-:W-:Y:S05]  /*b740*/  @!P0 BRA `(.L_x_207) ;  /* 0xfffffffc00f08947 */ /* 0x004fea000383ffff */
[----:B------:R-:W-:Y:S05]  /*b750*/  BRA `(.L_x_208) ;  /* 0xffffff9000307947 */ /* 0x000fea000383ffff */
.L_x_80:
[----:B-1----:R-:W-:Y:S07]  /*b760*/  MOV R3, UR7 ;  /* 0x0000000700037c02 */ /* 0x002fee0008000f00 */
.L_x_209:
[----:B-1----:R1:W2:Y:S02]  /*b770*/  SYNCS.PHASECHK.TRANS64.TRYWAIT P0, [R3+URZ+0x78], R20 ;  /* 0x00007814030075a7 */ /* 0x0022a400080011ff */
[----:B--2---:R-:W-:Y:S05]  /*b780*/  @!P0 NANOSLEEP.SYNCS 0x989680 ;  /* 0x009896800000895d */ /* 0x004fea0003900000 */
[----:B------:R-:W2:Y:S02]  /*b790*/  @!P0 SYNCS.PHASECHK.TRANS64 P0, [R3+URZ+0x78], R20 ;  /* 0x00007814030085a7 */ /* 0x000ea400080010ff */
[----:B--2---:R-:W-:Y:S05]  /*b7a0*/  @!P0 BRA `(.L_x_209) ;  /* 0xfffffffc00f08947 */ /* 0x004fea000383ffff */
[----:B------:R-:W-:Y:S05]  /*b7b0*/  BRA `(.L_x_210) ;  /* 0xffffff9000787947 */ /* 0x000fea000383ffff */
.L_x_81:
[----:B-1----:R-:W-:Y:S07]  /*b7c0*/  MOV R3, UR7 ;  /* 0x0000000700037c02 */ /* 0x002fee0008000f00 */
.L_x_211:
[----:B-1----:R1:W2:Y:S02]  /*b7d0*/  SYNCS.PHASECHK.TRANS64.TRYWAIT P0, [R3+URZ+0x80], R20 ;  /* 0x00008014030075a7 */ /* 0x0022a400080011ff */
[----:B--2---:R-:W-:Y:S05]  /*b7e0*/  @!P0 NANOSLEEP.SYNCS 0x989680 ;  /* 0x009896800000895d */ /* 0x004fea0003900000 */
[----:B------:R-:W2:Y:S02]  /*b7f0*/  @!P0 SYNCS.PHASECHK.TRANS64 P0, [R3+URZ+0x80], R20 ;  /* 0x00008014030085a7 */ /* 0x000ea400080010ff */
[----:B--2---:R-:W-:Y:S05]  /*b800*/  @!P0 BRA `(.L_x_211) ;  /* 0xfffffffc00f08947 */ /* 0x004fea000383ffff */
[----:B------:R-:W-:Y:S05]  /*b810*/  BRA `(.L_x_212) ;  /* 0xffffff9000c07947 */ /* 0x000fea000383ffff */
.L_x_82:
[----:B------:R-:W-:Y:S07]  /*b820*/  MOV R3, UR7 ;  /* 0x0000000700037c02 */ /* 0x000fee0008000f00 */
.L_x_213:
[----:B-1----:R1:W2:Y:S02]  /*b830*/  SYNCS.PHASECHK.TRANS64.TRYWAIT P0, [R3+URZ+0x88], R20 ;  /* 0x00008814030075a7 */ /* 0x0022a400080011ff */
[----:B--2---:R-:W-:Y:S05]  /*b840*/  @!P0 NANOSLEEP.SYNCS 0x989680 ;  /* 0x009896800000895d */ /* 0x004fea0003900000 */
[----:B------:R-:W2:Y:S02]  /*b850*/  @!P0 SYNCS.PHASECHK.TRANS64 P0, [R3+URZ+0x88], R20 ;  /* 0x00008814030085a7 */ /* 0x000ea400080010ff */
[----:B--2---:R-:W-:Y:S05]  /*b860*/  @!P0 BRA `(.L_x_213) ;  /* 0xfffffffc00f08947 */ /* 0x004fea000383ffff */
[----:B------:R-:W-:Y:S05]  /*b870*/  BRA `(.L_x_214) ;  /* 0xffffff9400487947 */ /* 0x000fea000383ffff */
.L_x_84:
[----:B------:R-:W-:-:S07]  /*b880*/  MOV R3, UR7 ;  /* 0x0000000700037c02 */ /* 0x000fce0008000f00 */
.L_x_215:
[----:B-1----:R1:W3:Y:S02]  /*b890*/  SYNCS.PHASECHK.TRANS64.TRYWAIT P0, [R3+URZ+0x70], R12 ;  /* 0x0000700c030075a7 */ /* 0x0022e400080011ff */
[----:B---3--:R-:W-:Y:S05]  /*b8a0*/  @!P0 NANOSLEEP.SYNCS 0x989680 ;  /* 0x009896800000895d */ /* 0x008fea0003900000 */
[----:B------:R-:W3:Y:S02]  /*b8b0*/  @!P0 SYNCS.PHASECHK.TRANS64 P0, [R3+URZ+0x70], R12 ;  /* 0x0000700c030085a7 */ /* 0x000ee400080010ff */
[----:B---3--:R-:W-:Y:S05]  /*b8c0*/  @!P0 BRA `(.L_x_215) ;  /* 0xfffffffc00f08947 */ /* 0x008fea000383ffff */
[----:B------:R-:W-:Y:S05]  /*b8d0*/  BRA `(.L_x_216) ;  /* 0xffffff9400b07947 */ /* 0x000fea000383ffff */
.L_x_85:
[----:B-1----:R-:W-:-:S07]  /*b8e0*/  MOV R3, UR7 ;  /* 0x0000000700037c02 */ /* 0x002fce0008000f00 */
.L_x_217:
[----:B-1----:R1:W3:Y:S02]  /*b8f0*/  SYNCS.PHASECHK.TRANS64.TRYWAIT P0, [R3+URZ+0x78], R12 ;  /* 0x0000780c030075a7 */ /* 0x0022e400080011ff */
[----:B---3--:R-:W-:Y:S05]  /*b900*/  @!P0 NANOSLEEP.SYNCS 0x989680 ;  /* 0x009896800000895d */ /* 0x008fea0003900000 */
[----:B------:R-:W3:Y:S02]  /*b910*/  @!P0 SYNCS.PHASECHK.TRANS64 P0, [R3+URZ+0x78], R12 ;  /* 0x0000780c030085a7 */ /* 0x000ee400080010ff */
[----:B---3--:R-:W-:Y:S05]  /*b920*/  @!P0 BRA `(.L_x_217) ;  /* 0xfffffffc00f08947 */ /* 0x008fea000383ffff */
[----:B------:R-:W-:Y:S05]  /*b930*/  BRA `(.L_x_218) ;  /* 0xffffff9400a07947 */ /* 0x000fea000383ffff */
.L_x_86:
[----:B-1----:R-:W-:-:S07]  /*b940*/  MOV R3, UR7 ;  /* 0x0000000700037c02 */ /* 0x002fce0008000f00 */
.L_x_219:
[----:B-1----:R1:W3:Y:S02]  /*b950*/  SYNCS.PHASECHK.TRANS64.TRYWAIT P0, [R3+URZ+0x80], R12 ;  /* 0x0000800c030075a7 */ /* 0x0022e400080011ff */
[----:B---3--:R-:W-:Y:S05]  /*b960*/  @!P0 NANOSLEEP.SYNCS 0x989680 ;  /* 0x009896800000895d */ /* 0x008fea0003900000 */
[----:B------:R-:W3:Y:S02]  /*b970*/  @!P0 SYNCS.PHASECHK.TRANS64 P0, [R3+URZ+0x80], R12 ;  /* 0x0000800c030085a7 */ /* 0x000ee400080010ff */
[----:B---3--:R-:W-:Y:S05]  /*b980*/  @!P0 BRA `(.L_x_219) ;  /* 0xfffffffc00f08947 */ /* 0x008fea000383ffff */
[----:B------:R-:W-:Y:S05]  /*b990*/  BRA `(.L_x_220) ;  /* 0xffffff9400947947 */ /* 0x000fea000383ffff */
.L_x_88:
[----:B--2---:R2:W4:Y:S02]  /*b9a0*/  SYNCS.PHASECHK.TRANS64.TRYWAIT P0, [R0+URZ+0xa0], R3 ;  /* 0x0000a003000075a7 */ /* 0x00452400080011ff */
[----:B----4-:R-:W-:Y:S05]  /*b9b0*/  @!P0 NANOSLEEP.SYNCS 0x989680 ;  /* 0x009896800000895d */ /* 0x010fea0003900000 */
[----:B------:R-:W4:Y:S02]  /*b9c0*/  @!P0 SYNCS.PHASECHK.TRANS64 P0, [R0+URZ+0xa0], R3 ;  /* 0x0000a003000085a7 */ /* 0x000f2400080010ff */
[----:B----4-:R-:W-:Y:S05]  /*b9d0*/  @!P0 BRA `(.L_x_88) ;  /* 0xfffffffc00f08947 */ /* 0x010fea000383ffff */
[----:B------:R-:W-:Y:S05]  /*b9e0*/  BRA `(.L_x_221) ;  /* 0xffffff9800587947 */ /* 0x000fea000383ffff */
.L_x_99:
[----:B-1----:R-:W-:Y:S04]  /*b9f0*/  MOV R2, UR48 ;  /* 0x0000003000027c02 */ /* 0x002fe80008000f00 */
[----:B------:R1:W3:Y:S03]  /*ba00*/  SYNCS.PHASECHK.TRANS64.TRYWAIT P1, [R2+URZ+0x50], R3 ;  /* 0x00005003020075a7 */ /* 0x0002e600080211ff */
[----:B---3--:R-:W-:Y:S05]  /*ba10*/  @!P1 NANOSLEEP.SYNCS 0x989680 ;  /* 0x009896800000995d */ /* 0x008fea0003900000 */
[----:B------:R-:W3:Y:S02]  /*ba20*/  @!P1 SYNCS.PHASECHK.TRANS64 P1, [R2+URZ+0x50], R3 ;  /* 0x00005003020095a7 */ /* 0x000ee400080210ff */
[----:B---3--:R-:W-:Y:S05]  /*ba30*/  @!P1 BRA `(.L_x_99) ;  /* 0xfffffffc00ec9947 */ /* 0x008fea000383ffff */
[----:B------:R-:W-:Y:S05]  /*ba40*/  BRA `(.L_x_98) ;  /* 0xffffffa400607947 */ /* 0x000fea000383ffff */
.L_x_101:
[----:B-1----:R1:W4:Y:S02]  /*ba50*/  SYNCS.PHASECHK.TRANS64.TRYWAIT P0, [R87+URZ+0xc0], R0 ;  /* 0x0000c000570075a7 */ /* 0x00232400080011ff */
[----:B----4-:R-:W-:Y:S05]  /*ba60*/  @!P0 NANOSLEEP.SYNCS 0x989680 ;  /* 0x009896800000895d */ /* 0x010fea0003900000 */
[----:B------:R-:W4:Y:S02]  /*ba70*/  @!P0 SYNCS.PHASECHK.TRANS64 P0, [R87+URZ+0xc0], R0 ;  /* 0x0000c000570085a7 */ /* 0x000f2400080010ff */
[----:B----4-:R-:W-:Y:S05]  /*ba80*/  @!P0 BRA `(.L_x_101) ;  /* 0xfffffffc00f08947 */ /* 0x010fea000383ffff */
[----:B------:R-:W-:Y:S05]  /*ba90*/  BRA `(.L_x_100) ;  /* 0xffffffa400887947 */ /* 0x000fea000383ffff */
.L_x_110:
[----:B-1----:R1:W2:Y:S02]  /*baa0*/  SYNCS.PHASECHK.TRANS64.TRYWAIT P0, [R3+URZ+0x50], R0 ;  /* 0x00005000030075a7 */ /* 0x0022a400080011ff */
[----:B--2---:R-:W-:Y:S05]  /*bab0*/  @!P0 NANOSLEEP.SYNCS 0x989680 ;  /* 0x009896800000895d */ /* 0x004fea0003900000 */
[----:B------:R-:W2:Y:S02]  /*bac0*/  @!P0 SYNCS.PHASECHK.TRANS64 P0, [R3+URZ+0x50], R0 ;  /* 0x00005000030085a7 */ /* 0x000ea400080010ff */
[----:B--2---:R-:W-:Y:S05]  /*bad0*/  @!P0 BRA `(.L_x_110) ;  /* 0xfffffffc00f08947 */ /* 0x004fea000383ffff */
[----:B------:R-:W-:Y:S05]  /*bae0*/  BRA `(.L_x_109) ;  /* 0xffffffac00a47947 */ /* 0x000fea000383ffff */
.L_x_118:
[----:B-1----:R1:W2:Y:S02]  /*baf0*/  SYNCS.PHASECHK.TRANS64.TRYWAIT P0, [R91+URZ+0x50], R6 ;  /* 0x000050065b0075a7 */ /* 0x0022a400080011ff */
[----:B--2---:R-:W-:Y:S05]  /*bb00*/  @!P0 NANOSLEEP.SYNCS 0x989680 ;  /* 0x009896800000895d */ /* 0x004fea0003900000 */
[----:B------:R-:W2:Y:S02]  /*bb10*/  @!P0 SYNCS.PHASECHK.TRANS64 P0, [R91+URZ+0x50], R6 ;  /* 0x000050065b0085a7 */ /* 0x000ea400080010ff */
[----:B--2---:R-:W-:Y:S05]  /*bb20*/  @!P0 BRA `(.L_x_118) ;  /* 0xfffffffc00f08947 */ /* 0x004fea000383ffff */
[----:B------:R-:W-:Y:S05]  /*bb30*/  BRA `(.L_x_117) ;  /* 0xffffffb400e47947 */ /* 0x000fea000383ffff */
.L_x_126:
[----:B-1----:R1:W2:Y:S02]  /*bb40*/  SYNCS.PHASECHK.TRANS64.TRYWAIT P0, [R91+URZ+0x50], R6 ;  /* 0x000050065b0075a7 */ /* 0x0022a400080011ff */
[----:B--2---:R-:W-:Y:S05]  /*bb50*/  @!P0 NANOSLEEP.SYNCS 0x989680 ;  /* 0x009896800000895d */ /* 0x004fea0003900000 */
[----:B------:R-:W2:Y:S02]  /*bb60*/  @!P0 SYNCS.PHASECHK.TRANS64 P0, [R91+URZ+0x50], R6 ;  /* 0x000050065b0085a7 */ /* 0x000ea400080010ff */
[----:B--2---:R-:W-:Y:S05]  /*bb70*/  @!P0 BRA `(.L_x_126) ;  /* 0xfffffffc00f08947 */ /* 0x004fea000383ffff */
[----:B------:R-:W-:Y:S05]  /*bb80*/  BRA `(.L_x_125) ;  /* 0xffffffc000287947 */ /* 0x000fea000383ffff */
.L_x_134:
[----:B-1----:R1:W2:Y:S02]  /*bb90*/  SYNCS.PHASECHK.TRANS64.TRYWAIT P0, [R92+URZ+0x50], R5 ;  /* 0x000050055c0075a7 */ /* 0x0022a400080011ff */
[----:B--2---:R-:W-:Y:S05]  /*bba0*/  @!P0 NANOSLEEP.SYNCS 0x989680 ;  /* 0x009896800000895d */ /* 0x004fea0003900000 */
[----:B------:R-:W2:Y:S02]  /*bbb0*/  @!P0 SYNCS.PHASECHK.TRANS64 P0, [R92+URZ+0x50], R5 ;  /* 0x000050055c0085a7 */ /* 0x000ea400080010ff */
[----:B--2---:R-:W-:Y:S05]  /*bbc0*/  @!P0 BRA `(.L_x_134) ;  /* 0xfffffffc00f08947 */ /* 0x004fea000383ffff */
[----:B------:R-:W-:Y:S05]  /*bbd0*/  BRA `(.L_x_133) ;  /* 0xffffffc800787947 */ /* 0x000fea000383ffff */
.L_x_142:
[----:B-1----:R1:W2:Y:S02]  /*bbe0*/  SYNCS.PHASECHK.TRANS64.TRYWAIT P0, [R92+URZ+0x50], R5 ;  /* 0x000050055c0075a7 */ /* 0x0022a400080011ff */
[----:B--2---:R-:W-:Y:S05]  /*bbf0*/  @!P0 NANOSLEEP.SYNCS 0x989680 ;  /* 0x009896800000895d */ /* 0x004fea0003900000 */
[----:B------:R-:W2:Y:S02]  /*bc00*/  @!P0 SYNCS.PHASECHK.TRANS64 P0, [R92+URZ+0x50], R5 ;  /* 0x000050055c0085a7 */ /* 0x000ea400080010ff */
[----:B--2---:R-:W-:Y:S05]  /*bc10*/  @!P0 BRA `(.L_x_142) ;  /* 0xfffffffc00f08947 */ /* 0x004fea000383ffff */
[----:B------:R-:W-:Y:S05]  /*bc20*/  BRA `(.L_x_141) ;  /* 0xffffffd000d87947 */ /* 0x000fea000383ffff */
.L_x_150:
[----:B-1----:R1:W2:Y:S02]  /*bc30*/  SYNCS.PHASECHK.TRANS64.TRYWAIT P0, [R92+URZ+0x50], R5 ;  /* 0x000050055c0075a7 */ /* 0x0022a400080011ff */
[----:B--2---:R-:W-:Y:S05]  /*bc40*/  @!P0 NANOSLEEP.SYNCS 0x989680 ;  /* 0x009896800000895d */ /* 0x004fea0003900000 */
[----:B------:R-:W2:Y:S02]  /*bc50*/  @!P0 SYNCS.PHASECHK.TRANS64 P0, [R92+URZ+0x50], R5 ;  /* 0x000050055c0085a7 */ /* 0x000ea400080010ff */
[----:B--2---:R-:W-:Y:S05]  /*bc60*/  @!P0 BRA `(.L_x_150) ;  /* 0xfffffffc00f08947 */ /* 0x004fea000383ffff */
[----:B------:R-:W-:Y:S05]  /*bc70*/  BRA `(.L_x_149) ;  /* 0xffffffdc002c7947 */ /* 0x000fea000383ffff */
.L_x_158:
[----:B-1----:R1:W2:Y:S02]  /*bc80*/  SYNCS.PHASECHK.TRANS64.TRYWAIT P0, [R92+URZ+0x50], R5 ;  /* 0x000050055c0075a7 */ /* 0x0022a400080011ff */
[----:B--2---:R-:W-:Y:S05]  /*bc90*/  @!P0 NANOSLEEP.SYNCS 0x989680 ;  /* 0x009896800000895d */ /* 0x004fea0003900000 */
[----:B------:R-:W2:Y:S02]  /*bca0*/  @!P0 SYNCS.PHASECHK.TRANS64 P0, [R92+URZ+0x50], R5 ;  /* 0x000050055c0085a7 */ /* 0x000ea400080010ff */
[----:B--2---:R-:W-:Y:S05]  /*bcb0*/  @!P0 BRA `(.L_x_158) ;  /* 0xfffffffc00f08947 */ /* 0x004fea000383ffff */
[----:B------:R-:W-:Y:S05]  /*bcc0*/  BRA `(.L_x_157) ;  /* 0xffffffe400807947 */ /* 0x000fea000383ffff */
        .weak           $__internal_0_$__cuda_sm10x_tcgen05_guardrail_trap_col_being_dealloced_not_returned_by_alloc
        .type           $__internal_0_$__cuda_sm10x_tcgen05_guardrail_trap_col_being_dealloced_not_returned_by_alloc,@function
        .size           $__internal_0_$__cuda_sm10x_tcgen05_guardrail_trap_col_being_dealloced_not_returned_by_alloc,($__internal_1_$__cuda_sm10x_tcgen05_guardrail_trap_phase_invalid_during_alloc - $__internal_0_$__cuda_sm10x_tcgen05_guardrail_trap_col_being_dealloced_not_returned_by_alloc)
$__internal_0_$__cuda_sm10x_tcgen05_guardrail_trap_col_being_dealloced_not_returned_by_alloc:
[----:B------:R-:W-:Y:S05]  /*bcd0*/  BPT.TRAP 0x1 ;  /* 0x000000040000795c */ /* 0x000fea0000300000 */
[----:B------:R-:W-:-:S04]  /*bce0*/  HFMA2 R3, -RZ, RZ, 0, 0 ;  /* 0x00000000ff037431 */ /* 0x000fc800000001ff */
[----:B------:R-:W-:Y:S05]  /*bcf0*/  RET.REL.NODEC R2 `(_ZN7cutlass13device_kernelINS_4gemm6kernel13GemmUniversalIN4cute5tupleIJiiiiEEENS1_10collective13CollectiveMmaINS1_35MainloopSm100TmaUmmaWarpSpecializedILi5ELi2ELi4ENS5_IJNS4_1CILi1EEESB_SB_EEEEENS5_IJNSA_ILi128EEESE_NSA_ILi32EEEEEENS_10tfloat32_tENS5_IJlSB_lEEESH_SI_NS4_8TiledMMAINS4_8MMA_AtomIJNS4_17SM100_MMA_TF32_SSISH_SH_fLi128ELi128ELNS4_4UMMA5MajorE0ELSN_0ELNSM_7ScaleInE0ELSO_0EEEEEENS4_6LayoutISC_NS5_IJNSA_ILi0EEESS_SS_EEEEENS5_IJNS4_10UnderscoreESV_SV_EEEEENS4_13SM90_TMA_LOADENS4_14ComposedLayoutINS4_7SwizzleILi3ELi4ELi3EEENS4_18smem_ptr_flag_bitsILi32EEENSR_INS5_IJNSA_ILi8EEESF_EEENS5_IJSF_SB_EEEEEEEvNS4_8identityESY_S18_vS19_EENS_8epilogue10collective18CollectiveEpilogueINS1B_23Sm100TmaWarpSpecializedILi4ELi2ELi16ELb1ELb0EEEJSG_NS5_IJNSR_ISE_SB_EENSR_INSA_ILi16EEESB_EEEEESH_SI_SH_SI_NS1B_6fusion15FusionCallbacksIS1F_NS1K_17LinearCombinationISH_fSH_fLNS_15FloatRoundStyleE2EEESG_S1J_JEEENS4_5SM1004TMEM4LOAD26SM100_TMEM_LOAD_32dp32b16xESY_NSZ_INS10_ILi2ELi4ELi3EEES13_NSR_INS5_IJS14_S1H_EEENS5_IJS1H_SB_EEEEEEENS4_39AutoVectorizingCopyWithAssumedAlignmentILi128EEENS4_14SM90_TMA_STOREES1Y_S20_S20_EEEvvEEEEvNT_6ParamsE) ;  /* 0xffffff4002c07950 */ /* 0x000fea0003c3ffff */
        .weak           $__internal_1_$__cuda_sm10x_tcgen05_guardrail_trap_phase_invalid_during_alloc
        .type           $__internal_1_$__cuda_sm10x_tcgen05_guardrail_trap_phase_invalid_during_alloc,@function
        .size           $__internal_1_$__cuda_sm10x_tcgen05_guardrail_trap_phase_invalid_during_alloc,($__internal_2_$__cuda_sm10x_tcgen05_guardrail_trap_unallocated_columns_being_dealloced - $__internal_1_$__cuda_sm10x_tcgen05_guardrail_trap_phase_invalid_during_alloc)
$__internal_1_$__cuda_sm10x_tcgen05_guardrail_trap_phase_invalid_during_alloc:
[----:B------:R-:W-:Y:S05]  /*bd00*/  BPT.TRAP 0x1 ;  /* 0x000000040000795c */ /* 0x000fea0000300000 */
[----:B------:R-:W-:-:S04]  /*bd10*/  MOV R3, 0x0 ;  /* 0x0000000000037802 */ /* 0x000fc80000000f00 */
[----:B------:R-:W-:Y:S05]  /*bd20*/  RET.REL.NODEC R2 `(_ZN7cutlass13device_kernelINS_4gemm6kernel13GemmUniversalIN4cute5tupleIJiiiiEEENS1_10collective13CollectiveMmaINS1_35MainloopSm100TmaUmmaWarpSpecializedILi5ELi2ELi4ENS5_IJNS4_1CILi1EEESB_SB_EEEEENS5_IJNSA_ILi128EEESE_NSA_ILi32EEEEEENS_10tfloat32_tENS5_IJlSB_lEEESH_SI_NS4_8TiledMMAINS4_8MMA_AtomIJNS4_17SM100_MMA_TF32_SSISH_SH_fLi128ELi128ELNS4_4UMMA5MajorE0ELSN_0ELNSM_7ScaleInE0ELSO_0EEEEEENS4_6LayoutISC_NS5_IJNSA_ILi0EEESS_SS_EEEEENS5_IJNS4_10UnderscoreESV_SV_EEEEENS4_13SM90_TMA_LOADENS4_14ComposedLayoutINS4_7SwizzleILi3ELi4ELi3EEENS4_18smem_ptr_flag_bitsILi32EEENSR_INS5_IJNSA_ILi8EEESF_EEENS5_IJSF_SB_EEEEEEEvNS4_8identityESY_S18_vS19_EENS_8epilogue10collective18CollectiveEpilogueINS1B_23Sm100TmaWarpSpecializedILi4ELi2ELi16ELb1ELb0EEEJSG_NS5_IJNSR_ISE_SB_EENSR_INSA_ILi16EEESB_EEEEESH_SI_SH_SI_NS1B_6fusion15FusionCallbacksIS1F_NS1K_17LinearCombinationISH_fSH_fLNS_15FloatRoundStyleE2EEESG_S1J_JEEENS4_5SM1004TMEM4LOAD26SM100_TMEM_LOAD_32dp32b16xESY_NSZ_INS10_ILi2ELi4ELi3EEES13_NSR_INS5_IJS14_S1H_EEENS5_IJS1H_SB_EEEEEEENS4_39AutoVectorizingCopyWithAssumedAlignmentILi128EEENS4_14SM90_TMA_STOREES1Y_S20_S20_EEEvvEEEEvNT_6ParamsE) ;  /* 0xffffff4002b47950 */ /* 0x000fea0003c3ffff */
        .weak           $__internal_2_$__cuda_sm10x_tcgen05_guardrail_trap_unallocated_columns_being_dealloced
        .type           $__internal_2_$__cuda_sm10x_tcgen05_guardrail_trap_unallocated_columns_being_dealloced,@function
        .size           $__internal_2_$__cuda_sm10x_tcgen05_guardrail_trap_unallocated_columns_being_dealloced,(.L_x_223 - $__internal_2_$__cuda_sm10x_tcgen05_guardrail_trap_unallocated_columns_being_dealloced)
$__internal_2_$__cuda_sm10x_tcgen05_guardrail_trap_unallocated_columns_being_dealloced:
[----:B------:R-:W-:Y:S05]  /*bd30*/  BPT.TRAP 0x1 ;  /* 0x000000040000795c */ /* 0x000fea0000300000 */
[----:B------:R-:W-:-:S04]  /*bd40*/  HFMA2 R3, -RZ, RZ, 0, 0 ;  /* 0x00000000ff037431 */ /* 0x000fc800000001ff */
[----:B------:R-:W-:Y:S05]  /*bd50*/  RET.REL.NODEC R2 `(_ZN7cutlass13device_kernelINS_4gemm6kernel13GemmUniversalIN4cute5tupleIJiiiiEEENS1_10collective13CollectiveMmaINS1_35MainloopSm100TmaUmmaWarpSpecializedILi5ELi2ELi4ENS5_IJNS4_1CILi1EEESB_SB_EEEEENS5_IJNSA_ILi128EEESE_NSA_ILi32EEEEEENS_10tfloat32_tENS5_IJlSB_lEEESH_SI_NS4_8TiledMMAINS4_8MMA_AtomIJNS4_17SM100_MMA_TF32_SSISH_SH_fLi128ELi128ELNS4_4UMMA5MajorE0ELSN_0ELNSM_7ScaleInE0ELSO_0EEEEEENS4_6LayoutISC_NS5_IJNSA_ILi0EEESS_SS_EEEEENS5_IJNS4_10UnderscoreESV_SV_EEEEENS4_13SM90_TMA_LOADENS4_14ComposedLayoutINS4_7SwizzleILi3ELi4ELi3EEENS4_18smem_ptr_flag_bitsILi32EEENSR_INS5_IJNSA_ILi8EEESF_EEENS5_IJSF_SB_EEEEEEEvNS4_8identityESY_S18_vS19_EENS_8epilogue10collective18CollectiveEpilogueINS1B_23Sm100TmaWarpSpecializedILi4ELi2ELi16ELb1ELb0EEEJSG_NS5_IJNSR_ISE_SB_EENSR_INSA_ILi16EEESB_EEEEESH_SI_SH_SI_NS1B_6fusion15FusionCallbacksIS1F_NS1K_17LinearCombinationISH_fSH_fLNS_15FloatRoundStyleE2EEESG_S1J_JEEENS4_5SM1004TMEM4LOAD26SM100_TMEM_LOAD_32dp32b16xESY_NSZ_INS10_ILi2ELi4ELi3EEES13_NSR_INS5_IJS14_S1H_EEENS5_IJS1H_SB_EEEEEEENS4_39AutoVectorizingCopyWithAssumedAlignmentILi128EEENS4_14SM90_TMA_STOREES1Y_S20_S20_EEEvvEEEEvNT_6ParamsE) ;  /* 0xffffff4002a87950 */ /* 0x000fea0003c3ffff */
.L_x_222:
[----:B------:R-:W-:-:S00]  /*bd60*/  BRA `(.L_x_222) ;  /* 0xfffffffc00fc7947 */ /* 0x000fc0000383ffff */
[----:B------:R-:W-:-:S00]  /*bd70*/  NOP ;  /* 0x0000000000007918 */ /* 0x000fc00000000000 */
        /* <DEDUP_REMOVED lines=8> */
.L_x_223:


//--------------------- .nv.global.init           --------------------------
	.section	.nv.global.init,"aw",@progbits
.nv.global.init:
	.type		$str$27,@object
	.size		$str$27,($str$28 - $str$27)
$str$27:
        /*0000*/ 	.byte	0x28, 0x61, 0x64, 0x64, 0x72, 0x65, 0x73, 0x73, 0x20, 0x26, 0x20, 0x6d, 0x61, 0x73, 0x6b, 0x29
        /*0010*/ 	.byte	0x20, 0x3d, 0x3d, 0x20, 0x30, 0x00
	.type		$str$28,@object
	.size		$str$28,($str$26 - $str$28)
$str$28:
        /*0016*/ 	.byte	0x2f, 0x74, 0x6d, 0x70, 0x2f, 0x63, 0x75, 0x74, 0x6c, 0x61, 0x73, 0x73, 0x5f, 0x73, 0x77, 0x65
        /*0026*/ 	.byte	0x65, 0x70, 0x5f, 0x73, 0x72, 0x63, 0x2f, 0x69, 0x6e, 0x63, 0x6c, 0x75, 0x64, 0x65, 0x2f, 0x63
        /*0036*/ 	.byte	0x75, 0x74, 0x65, 0x2f, 0x70, 0x6f, 0x69, 0x6e, 0x74, 0x65, 0x72, 0x5f, 0x66, 0x6c, 0x61, 0x67
        /*0046*/ 	.byte	0x67, 0x65, 0x64, 0x2e, 0x68, 0x70, 0x70, 0x00
	.type		$str$26,@object
	.size		$str$26,($str$25 - $str$26)
$str$26:
        /*004e*/ 	.byte	0x2f, 0x74, 0x6d, 0x70, 0x2f, 0x63, 0x75, 0x74, 0x6c, 0x61, 0x73, 0x73, 0x5f, 0x73, 0x77, 0x65
        /*005e*/ 	.byte	0x65, 0x70, 0x5f, 0x73, 0x72, 0x63, 0x2f, 0x69, 0x6e, 0x63, 0x6c, 0x75, 0x64, 0x65, 0x2f, 0x63
        /*006e*/ 	.byte	0x75, 0x74, 0x65, 0x2f, 0x61, 0x74, 0x6f, 0x6d, 0x2f, 0x63, 0x6f, 0x70, 0x79, 0x5f, 0x74, 0x72
        /*007e*/ 	.byte	0x61, 0x69, 0x74, 0x73, 0x5f, 0x73, 0x6d, 0x31, 0x30, 0x30, 0x2e, 0x68, 0x70, 0x70, 0x00
	.type		$str$25,@object
	.size		$str$25,(__unnamed_1 - $str$25)
$str$25:
        /*008d*/ 	.byte	0x28, 0x28, 0x75, 0x69, 0x6e, 0x74, 0x33, 0x32, 0x5f, 0x74, 0x28, 0x74, 0x68, 0x72, 0x65, 0x61
        /*009d*/ 	.byte	0x64, 0x49, 0x64, 0x78, 0x2e, 0x78, 0x29, 0x20, 0x2f, 0x20, 0x33, 0x32, 0x29, 0x20, 0x25, 0x20
        /*00ad*/ 	.byte	0x34, 0x29, 0x20, 0x3d, 0x3d, 0x20, 0x28, 0x28, 0x28, 0x74, 0x6d, 0x65, 0x6d, 0x5f, 0x61, 0x64
        /*00bd*/ 	.byte	0x64, 0x72, 0x20, 0x3e, 0x3e, 0x20, 0x31, 0x36, 0x29, 0x20, 0x2f, 0x20, 0x33, 0x32, 0x29, 0x20
        /*00cd*/ 	.byte	0x25, 0x20, 0x34, 0x29, 0x00
	.type		__unnamed_1,@object
	.size		__unnamed_1,(__unnamed_2 - __unnamed_1)
__unnamed_1:
        /*00d2*/ 	.byte	0x61, 0x75, 0x74, 0x6f, 0x20, 0x63, 0x75, 0x74, 0x65, 0x3a, 0x3a, 0x61, 0x73, 0x5f, 0x70, 0x6f
        /* <DEDUP_REMOVED lines=24> */
        /*0262*/ 	.byte	0x32, 0x30, 0x34, 0x38, 0x3e, 0x3e, 0x3e, 0x3e, 0x5d, 0x00
	.type		__unnamed_2,@object
	.size		__unnamed_2,(.L_2 - __unnamed_2)
__unnamed_2:
        /* <DEDUP_REMOVED lines=42> */
        /*050c*/ 	.byte	0x3e, 0x5d, 0x00
.L_2:


//--------------------- .nv.shared._ZN7cutlass13device_kernelINS_4gemm6kernel13GemmUniversalIN4cute5tupleIJiiiiEEENS1_10collective13CollectiveMmaINS1_35MainloopSm100TmaUmmaWarpSpecializedILi5ELi2ELi4ENS5_IJNS4_1CILi1EEESB_SB_EEEEENS5_IJNSA_ILi128EEESE_NSA_ILi32EEEEEENS_10tfloat32_tENS5_IJlSB_lEEESH_SI_NS4_8TiledMMAINS4_8MMA_AtomIJNS4_17SM100_MMA_TF32_SSISH_SH_fLi128ELi128ELNS4_4UMMA5MajorE0ELSN_0ELNSM_7ScaleInE0ELSO_0EEEEEENS4_6LayoutISC_NS5_IJNSA_ILi0EEESS_SS_EEEEENS5_IJNS4_10UnderscoreESV_SV_EEEEENS4_13SM90_TMA_LOADENS4_14ComposedLayoutINS4_7SwizzleILi3ELi4ELi3EEENS4_18smem_ptr_flag_bitsILi32EEENSR_INS5_IJNSA_ILi8EEESF_EEENS5_IJSF_SB_EEEEEEEvNS4_8identityESY_S18_vS19_EENS_8epilogue10collective18CollectiveEpilogueINS1B_23Sm100TmaWarpSpecializedILi4ELi2ELi16ELb1ELb0EEEJSG_NS5_IJNSR_ISE_SB_EENSR_INSA_ILi16EEESB_EEEEESH_SI_SH_SI_NS1B_6fusion15FusionCallbacksIS1F_NS1K_17LinearCombinationISH_fSH_fLNS_15FloatRoundStyleE2EEESG_S1J_JEEENS4_5SM1004TMEM4LOAD26SM100_TMEM_LOAD_32dp32b16xESY_NSZ_INS10_ILi2ELi4ELi3EEES13_NSR_INS5_IJS14_S1H_EEENS5_IJS1H_SB_EEEEEEENS4_39AutoVectorizingCopyWithAssumedAlignmentILi128EEENS4_14SM90_TMA_STOREES1Y_S20_S20_EEEvvEEEEvNT_6ParamsE --------------------------
	.section	.nv.shared._ZN7cutlass13device_kernelINS_4gemm6kernel13GemmUniversalIN4cute5tupleIJiiiiEEENS1_10collective13CollectiveMmaINS1_35MainloopSm100TmaUmmaWarpSpecializedILi5ELi2ELi4ENS5_IJNS4_1CILi1EEESB_SB_EEEEENS5_IJNSA_ILi128EEESE_NSA_ILi32EEEEEENS_10tfloat32_tENS5_IJlSB_lEEESH_SI_NS4_8TiledMMAINS4_8MMA_AtomIJNS4_17SM100_MMA_TF32_SSISH_SH_fLi128ELi128ELNS4_4UMMA5MajorE0ELSN_0ELNSM_7ScaleInE0ELSO_0EEEEEENS4_6LayoutISC_NS5_IJNSA_ILi0EEESS_SS_EEEEENS5_IJNS4_10UnderscoreESV_SV_EEEEENS4_13SM90_TMA_LOADENS4_14ComposedLayoutINS4_7SwizzleILi3ELi4ELi3EEENS4_18smem_ptr_flag_bitsILi32EEENSR_INS5_IJNSA_ILi8EEESF_EEENS5_IJSF_SB_EEEEEEEvNS4_8identityESY_S18_vS19_EENS_8epilogue10collective18CollectiveEpilogueINS1B_23Sm100TmaWarpSpecializedILi4ELi2ELi16ELb1ELb0EEEJSG_NS5_IJNSR_ISE_SB_EENSR_INSA_ILi16EEESB_EEEEESH_SI_SH_SI_NS1B_6fusion15FusionCallbacksIS1F_NS1K_17LinearCombinationISH_fSH_fLNS_15FloatRoundStyleE2EEESG_S1J_JEEENS4_5SM1004TMEM4LOAD26SM100_TMEM_LOAD_32dp32b16xESY_NSZ_INS10_ILi2ELi4ELi3EEES13_NSR_INS5_IJS14_S1H_EEENS5_IJS1H_SB_EEEEEEENS4_39AutoVectorizingCopyWithAssumedAlignmentILi128EEENS4_14SM90_TMA_STOREES1Y_S20_S20_EEEvvEEEEvNT_6ParamsE,"aw",@nobits
	.sectionflags	@""
	.align	16
	.zero		1024


//--------------------- .nv.shared.reserved.0     --------------------------
	.section	.nv.shared.reserved.0,"aw",@nobits
	.weak		__nv_reservedSMEM_offset_0_alias
	.size		__nv_reservedSMEM_offset_0_alias, 0, 64
	.other		__nv_reservedSMEM_offset_0_alias,@"STO_CUDA_RESERVED_SHARED STV_DEFAULT"
__nv_reservedSMEM_offset_0_alias:
	.zero		0
.nv.shared.reserved.0:
	.zero		64
	.weak		__nv_reservedSMEM_tcgen05_partition
	.type		__nv_reservedSMEM_tcgen05_partition,@object
	.size		__nv_reservedSMEM_tcgen05_partition,(.L_0 - __nv_reservedSMEM_tcgen05_partition)
__nv_reservedSMEM_tcgen05_partition:
	.zero		32
.L_0:


//--------------------- .nv.global                --------------------------
	.section	.nv.global,"aw",@nobits
.nv.global:
	.type		_ZN40_INTERNAL_b71b3d13_4_k_cu_84fb7c06_100564cute1_E,@object
	.size		_ZN40_INTERNAL_b71b3d13_4_k_cu_84fb7c06_100564cute1_E,(_ZN40_INTERNAL_b71b3d13_4_k_cu_84fb7c06_100564cuda3std3__45__cpo6cbeginE - _ZN40_INTERNAL_b71b3d13_4_k_cu_84fb7c06_100564cute1_E)
_ZN40_INTERNAL_b71b3d13_4_k_cu_84fb7c06_100564cute1_E:
	.zero		1
	.type		_ZN40_INTERNAL_b71b3d13_4_k_cu_84fb7c06_100564cuda3std3__45__cpo6cbeginE,@object
	.size		_ZN40_INTERNAL_b71b3d13_4_k_cu_84fb7c06_100564cuda3std3__45__cpo6cbeginE,(_ZN40_INTERNAL_b71b3d13_4_k_cu_84fb7c06_100564cuda3std3__48in_placeE - _ZN40_INTERNAL_b71b3d13_4_k_cu_84fb7c06_100564cuda3std3__45__cpo6cbeginE)
_ZN40_INTERNAL_b71b3d13_4_k_cu_84fb7c06_100564cuda3std3__45__cpo6cbeginE:
	.zero		1
	.type		_ZN40_INTERNAL_b71b3d13_4_k_cu_84fb7c06_100564cuda3std3__48in_placeE,@object
	.size		_ZN40_INTERNAL_b71b3d13_4_k_cu_84fb7c06_100564cuda3std3__48in_placeE,(_ZN40_INTERNAL_b71b3d13_4_k_cu_84fb7c06_100564cuda3std6ranges3__45__cpo9iter_moveE - _ZN40_INTERNAL_b71b3d13_4_k_cu_84fb7c06_100564cuda3std3__48in_placeE)
_ZN40_INTERNAL_b71b3d13_4_k_cu_84fb7c06_100564cuda3std3__48in_placeE:
	.zero		1
	.type		_ZN40_INTERNAL_b71b3d13_4_k_cu_84fb7c06_100564cuda3std6ranges3__45__cpo9iter_moveE,@object
	.size		_ZN40_INTERNAL_b71b3d13_4_k_cu_84fb7c06_100564cuda3std6ranges3__45__cpo9iter_moveE,(_ZN40_INTERNAL_b71b3d13_4_k_cu_84fb7c06_100564cuda3std3__45__cpo5beginE - _ZN40_INTERNAL_b71b3d13_4_k_cu_84fb7c06_100564cuda3std6ranges3__45__cpo9iter_moveE)
_ZN40_INTERNAL_b71b3d13_4_k_cu_84fb7c06_100564cuda3std6ranges3__45__cpo9iter_moveE:
	.zero		1
	.type		_ZN40_INTERNAL_b71b3d13_4_k_cu_84fb7c06_100564cuda3std3__45__cpo5beginE,@object
	.size		_ZN40_INTERNAL_b71b3d13_4_k_cu_84fb7c06_100564cuda3std3__45__cpo5beginE,(_ZN40_INTERNAL_b71b3d13_4_k_cu_84fb7c06_100564cuda3std3__442_GLOBAL__N__b71b3d13_4_k_cu_84fb7c06_100566ignoreE - _ZN40_INTERNAL_b71b3d13_4_k_cu_84fb7c06_100564cuda3std3__45__cpo5beginE)
_ZN40_INTERNAL_b71b3d13_4_k_cu_84fb7c06_100564cuda3std3__45__cpo5beginE:
	.zero		1
	.type		_ZN40_INTERNAL_b71b3d13_4_k_cu_84fb7c06_100564cuda3std3__442_GLOBAL__N__b71b3d13_4_k_cu_84fb7c06_100566ignoreE,@object
	.size		_ZN40_INTERNAL_b71b3d13_4_k_cu_84fb7c06_100564cuda3std3__442_GLOBAL__N__b71b3d13_4_k_cu_84fb7c06_100566ignoreE,(_ZN40_INTERNAL_b71b3d13_4_k_cu_84fb7c06_100564cute7productE - _ZN40_INTERNAL_b71b3d13_4_k_cu_84fb7c06_100564cuda3std3__442_GLOBAL__N__b71b3d13_4_k_cu_84fb7c06_100566ignoreE)
_ZN40_INTERNAL_b71b3d13_4_k_cu_84fb7c06_100564cuda3std3__442_GLOBAL__N__b71b3d13_4_k_cu_84fb7c06_100566ignoreE:
	.zero		1
	.type		_ZN40_INTERNAL_b71b3d13_4_k_cu_84fb7c06_100564cute7productE,@object
	.size		_ZN40_INTERNAL_b71b3d13_4_k_cu_84fb7c06_100564cute7productE,(_ZN40_INTERNAL_b71b3d13_4_k_cu_84fb7c06_100564cuda3std3__45__cpo3endE - _ZN40_INTERNAL_b71b3d13_4_k_cu_84fb7c06_100564cute7productE)
_ZN40_INTERNAL_b71b3d13_4_k_cu_84fb7c06_100564cute7productE:
	.zero		1
	.type		_ZN40_INTERNAL_b71b3d13_4_k_cu_84fb7c06_100564cuda3std3__45__cpo3endE,@object
	.size		_ZN40_INTERNAL_b71b3d13_4_k_cu_84fb7c06_100564cuda3std3__45__cpo3endE,(_ZN40_INTERNAL_b71b3d13_4_k_cu_84fb7c06_100564cuda3std3__419piecewise_constructE - _ZN40_INTERNAL_b71b3d13_4_k_cu_84fb7c06_100564cuda3std3__45__cpo3endE)
_ZN40_INTERNAL_b71b3d13_4_k_cu_84fb7c06_100564cuda3std3__45__cpo3endE:
	.zero		1
	.type		_ZN40_INTERNAL_b71b3d13_4_k_cu_84fb7c06_100564cuda3std3__419piecewise_constructE,@object
	.size		_ZN40_INTERNAL_b71b3d13_4_k_cu_84fb7c06_100564cuda3std3__419piecewise_constructE,(_ZN40_INTERNAL_b71b3d13_4_k_cu_84fb7c06_100564cuda3std3__45__cpo4cendE - _ZN40_INTERNAL_b71b3d13_4_k_cu_84fb7c06_100564cuda3std3__419piecewise_constructE)
_ZN40_INTERNAL_b71b3d13_4_k_cu_84fb7c06_100564cuda3std3__419piecewise_constructE:
	.zero		1
	.type		_ZN40_INTERNAL_b71b3d13_4_k_cu_84fb7c06_100564cuda3std3__45__cpo4cendE,@object
	.size		_ZN40_INTERNAL_b71b3d13_4_k_cu_84fb7c06_100564cuda3std3__45__cpo4cendE,(_ZN40_INTERNAL_b71b3d13_4_k_cu_84fb7c06_100564cuda3std6ranges3__45__cpo4swapE - _ZN40_INTERNAL_b71b3d13_4_k_cu_84fb7c06_100564cuda3std3__45__cpo4cendE)
_ZN40_INTERNAL_b71b3d13_4_k_cu_84fb7c06_100564cuda3std3__45__cpo4cendE:
	.zero		1
	.type		_ZN40_INTERNAL_b71b3d13_4_k_cu_84fb7c06_100564cuda3std6ranges3__45__cpo4swapE,@object
	.size		_ZN40_INTERNAL_b71b3d13_4_k_cu_84fb7c06_100564cuda3std6ranges3__45__cpo4swapE,(.L_10 - _ZN40_INTERNAL_b71b3d13_4_k_cu_84fb7c06_100564cuda3std6ranges3__45__cpo4swapE)
_ZN40_INTERNAL_b71b3d13_4_k_cu_84fb7c06_100564cuda3std6ranges3__45__cpo4swapE:
	.zero		1
.L_10:


//--------------------- .nv.constant0._ZN7cutlass13device_kernelINS_4gemm6kernel13GemmUniversalIN4cute5tupleIJiiiiEEENS1_10collective13CollectiveMmaINS1_35MainloopSm100TmaUmmaWarpSpecializedILi5ELi2ELi4ENS5_IJNS4_1CILi1EEESB_SB_EEEEENS5_IJNSA_ILi128EEESE_NSA_ILi32EEEEEENS_10tfloat32_tENS5_IJlSB_lEEESH_SI_NS4_8TiledMMAINS4_8MMA_AtomIJNS4_17SM100_MMA_TF32_SSISH_SH_fLi128ELi128ELNS4_4UMMA5MajorE0ELSN_0ELNSM_7ScaleInE0ELSO_0EEEEEENS4_6LayoutISC_NS5_IJNSA_ILi0EEESS_SS_EEEEENS5_IJNS4_10UnderscoreESV_SV_EEEEENS4_13SM90_TMA_LOADENS4_14ComposedLayoutINS4_7SwizzleILi3ELi4ELi3EEENS4_18smem_ptr_flag_bitsILi32EEENSR_INS5_IJNSA_ILi8EEESF_EEENS5_IJSF_SB_EEEEEEEvNS4_8identityESY_S18_vS19_EENS_8epilogue10collective18CollectiveEpilogueINS1B_23Sm100TmaWarpSpecializedILi4ELi2ELi16ELb1ELb0EEEJSG_NS5_IJNSR_ISE_SB_EENSR_INSA_ILi16EEESB_EEEEESH_SI_SH_SI_NS1B_6fusion15FusionCallbacksIS1F_NS1K_17LinearCombinationISH_fSH_fLNS_15FloatRoundStyleE2EEESG_S1J_JEEENS4_5SM1004TMEM4LOAD26SM100_TMEM_LOAD_32dp32b16xESY_NSZ_INS10_ILi2ELi4ELi3EEES13_NSR_INS5_IJS14_S1H_EEENS5_IJS1H_SB_EEEEEEENS4_39AutoVectorizingCopyWithAssumedAlignmentILi128EEENS4_14SM90_TMA_STOREES1Y_S20_S20_EEEvvEEEEvNT_6ParamsE --------------------------
	.section	.nv.constant0._ZN7cutlass13device_kernelINS_4gemm6kernel13GemmUniversalIN4cute5tupleIJiiiiEEENS1_10collective13CollectiveMmaINS1_35MainloopSm100TmaUmmaWarpSpecializedILi5ELi2ELi4ENS5_IJNS4_1CILi1EEESB_SB_EEEEENS5_IJNSA_ILi128EEESE_NSA_ILi32EEEEEENS_10tfloat32_tENS5_IJlSB_lEEESH_SI_NS4_8TiledMMAINS4_8MMA_AtomIJNS4_17SM100_MMA_TF32_SSISH_SH_fLi128ELi128ELNS4_4UMMA5MajorE0ELSN_0ELNSM_7ScaleInE0ELSO_0EEEEEENS4_6LayoutISC_NS5_IJNSA_ILi0EEESS_SS_EEEEENS5_IJNS4_10UnderscoreESV_SV_EEEEENS4_13SM90_TMA_LOADENS4_14ComposedLayoutINS4_7SwizzleILi3ELi4ELi3EEENS4_18smem_ptr_flag_bitsILi32EEENSR_INS5_IJNSA_ILi8EEESF_EEENS5_IJSF_SB_EEEEEEEvNS4_8identityESY_S18_vS19_EENS_8epilogue10collective18CollectiveEpilogueINS1B_23Sm100TmaWarpSpecializedILi4ELi2ELi16ELb1ELb0EEEJSG_NS5_IJNSR_ISE_SB_EENSR_INSA_ILi16EEESB_EEEEESH_SI_SH_SI_NS1B_6fusion15FusionCallbacksIS1F_NS1K_17LinearCombinationISH_fSH_fLNS_15FloatRoundStyleE2EEESG_S1J_JEEENS4_5SM1004TMEM4LOAD26SM100_TMEM_LOAD_32dp32b16xESY_NSZ_INS10_ILi2ELi4ELi3EEES13_NSR_INS5_IJS14_S1H_EEENS5_IJS1H_SB_EEEEEEENS4_39AutoVectorizingCopyWithAssumedAlignmentILi128EEENS4_14SM90_TMA_STOREES1Y_S20_S20_EEEvvEEEEvNT_6ParamsE,"a",@progbits
	.sectionflags	@""
	.align	4
.nv.constant0._ZN7cutlass13device_kernelINS_4gemm6kernel13GemmUniversalIN4cute5tupleIJiiiiEEENS1_10collective13CollectiveMmaINS1_35MainloopSm100TmaUmmaWarpSpecializedILi5ELi2ELi4ENS5_IJNS4_1CILi1EEESB_SB_EEEEENS5_IJNSA_ILi128EEESE_NSA_ILi32EEEEEENS_10tfloat32_tENS5_IJlSB_lEEESH_SI_NS4_8TiledMMAINS4_8MMA_AtomIJNS4_17SM100_MMA_TF32_SSISH_SH_fLi128ELi128ELNS4_4UMMA5MajorE0ELSN_0ELNSM_7ScaleInE0ELSO_0EEEEEENS4_6LayoutISC_NS5_IJNSA_ILi0EEESS_SS_EEEEENS5_IJNS4_10UnderscoreESV_SV_EEEEENS4_13SM90_TMA_LOADENS4_14ComposedLayoutINS4_7SwizzleILi3ELi4ELi3EEENS4_18smem_ptr_flag_bitsILi32EEENSR_INS5_IJNSA_ILi8EEESF_EEENS5_IJSF_SB_EEEEEEEvNS4_8identityESY_S18_vS19_EENS_8epilogue10collective18CollectiveEpilogueINS1B_23Sm100TmaWarpSpecializedILi4ELi2ELi16ELb1ELb0EEEJSG_NS5_IJNSR_ISE_SB_EENSR_INSA_ILi16EEESB_EEEEESH_SI_SH_SI_NS1B_6fusion15FusionCallbacksIS1F_NS1K_17LinearCombinationISH_fSH_fLNS_15FloatRoundStyleE2EEESG_S1J_JEEENS4_5SM1004TMEM4LOAD26SM100_TMEM_LOAD_32dp32b16xESY_NSZ_INS10_ILi2ELi4ELi3EEES13_NSR_INS5_IJS14_S1H_EEENS5_IJS1H_SB_EEEEEEENS4_39AutoVectorizingCopyWithAssumedAlignmentILi128EEENS4_14SM90_TMA_STOREES1Y_S20_S20_EEEvvEEEEvNT_6ParamsE:
	.zero		2944


//--------------------- SYMBOLS --------------------------

	.type		.nv.reservedSmem.offset0,@object
	.size		.nv.reservedSmem.offset0,0x4
	.type		.nv.reservedSmem.cap,@object
	.size		.nv.reservedSmem.cap,0x4
	.type		__assertfail,@function
